	.target	sm_103a

	.elftype	@"ET_EXEC"


//--------------------- .note.nv.tkinfo           --------------------------
	.section	.note.nv.tkinfo,"",@"SHT_NOTE"
	.sectionflags	@"SHF_NOTE_NV_TKINFO"
	.tkinfo
        /*0018*/ 	.word	0x00000002
        /*0030*/ 	.string	""
        /*0030*/ 	.string	"ptxas"
        /*0030*/ 	.string	"Cuda compilation tools, release 13.0, V13.0.88"
        /*0030*/ 	.string	"Build cuda_13.0.r13.0/compiler.36424714_0"
        /*0030*/ 	.string	"-arch sm_103a -m 64 "



//--------------------- .note.nv.cuinfo           --------------------------
	.section	.note.nv.cuinfo,"",@"SHT_NOTE"
	.sectionflags	@"SHF_NOTE_NV_CUINFO"
        /*0018*/ 	.short	0x0002
        /*001a*/ 	.short	0x0067
        /*001c*/ 	.short	0x0082
	.zero		2


//--------------------- .nv.info                  --------------------------
	.section	.nv.info,"",@"SHT_CUDA_INFO"
	.align	4


	//----- nvinfo : EIATTR_REGCOUNT
	.align		4
        /*0000*/ 	.byte	0x04, 0x2f
        /*0002*/ 	.short	(.L_12 - .L_11)
	.align		4
.L_11:
        /*0004*/ 	.word	index@(_ZN7cutlass13device_kernelIN5flash19enable_sm80_to_sm89INS1_16FlashAttnFwdSm80INS1_25CollectiveMainloopFwdSm80ILi4ELi1ELb0EN4cute5tupleIJNS5_1CILi128EEENS7_ILi80EEENS7_ILi64EEEEEELi64ENS_10bfloat16_tEfNS_4arch4Sm80ELb1ELb0ELb1ELb1ELb1ELb1ELb1ELb1EEENS1_21CollectiveEpilogueFwdINS6_IJS8_SA_S9_EEENS6_IJNS7_ILi1EEESI_SI_EEESC_SE_Li128ELb1ELb1ELb1ELb0EEENS1_36VarlenDynamicPersistentTileSchedulerILi128ELi80ELi128ELi128ELb1ELb1ELb0ELb1ELb1ELb1EEEEEEEEEvNT_6ParamsE)
        /*0008*/ 	.word	0x00000004


	//----- nvinfo : EIATTR_FRAME_SIZE
	.align		4
.L_12:
        /*000c*/ 	.byte	0x04, 0x11
        /*000e*/ 	.short	(.L_14 - .L_13)
	.align		4
.L_13:
        /*0010*/ 	.word	index@(_ZN7cutlass13device_kernelIN5flash19enable_sm80_to_sm89INS1_16FlashAttnFwdSm80INS1_25CollectiveMainloopFwdSm80ILi4ELi1ELb0EN4cute5tupleIJNS5_1CILi128EEENS7_ILi80EEENS7_ILi64EEEEEELi64ENS_10bfloat16_tEfNS_4arch4Sm80ELb1ELb0ELb1ELb1ELb1ELb1ELb1ELb1EEENS1_21CollectiveEpilogueFwdINS6_IJS8_SA_S9_EEENS6_IJNS7_ILi1EEESI_SI_EEESC_SE_Li128ELb1ELb1ELb1ELb0EEENS1_36VarlenDynamicPersistentTileSchedulerILi128ELi80ELi128ELi128ELb1ELb1ELb0ELb1ELb1ELb1EEEEEEEEEvNT_6ParamsE)
        /*0014*/ 	.word	0x00000000


	//----- nvinfo : EIATTR_REGCOUNT
	.align		4
.L_14:
        /*0018*/ 	.byte	0x04, 0x2f
        /*001a*/ 	.short	(.L_16 - .L_15)
	.align		4
.L_15:
        /*001c*/ 	.word	index@(_ZN7cutlass13device_kernelIN5flash19enable_sm80_to_sm89INS1_16FlashAttnFwdSm80INS1_25CollectiveMainloopFwdSm80ILi4ELi1ELb0EN4cute5tupleIJNS5_1CILi128EEENS7_ILi80EEENS7_ILi64EEEEEELi64ENS_10bfloat16_tEfNS_4arch4Sm80ELb1ELb0ELb1ELb1ELb1ELb0ELb1ELb1EEENS1_21CollectiveEpilogueFwdINS6_IJS8_SA_S9_EEENS6_IJNS7_ILi1EEESI_SI_EEESC_SE_Li128ELb1ELb1ELb1ELb0EEENS1_36VarlenDynamicPersistentTileSchedulerILi128ELi80ELi128ELi128ELb1ELb1ELb0ELb1ELb1ELb1EEEEEEEEEvNT_6ParamsE)
        /*0020*/ 	.word	0x00000004


	//----- nvinfo : EIATTR_FRAME_SIZE
	.align		4
.L_16:
        /*0024*/ 	.byte	0x04, 0x11
        /*0026*/ 	.short	(.L_18 - .L_17)
	.align		4
.L_17:
        /*0028*/ 	.word	index@(_ZN7cutlass13device_kernelIN5flash19enable_sm80_to_sm89INS1_16FlashAttnFwdSm80INS1_25CollectiveMainloopFwdSm80ILi4ELi1ELb0EN4cute5tupleIJNS5_1CILi128EEENS7_ILi80EEENS7_ILi64EEEEEELi64ENS_10bfloat16_tEfNS_4arch4Sm80ELb1ELb0ELb1ELb1ELb1ELb0ELb1ELb1EEENS1_21CollectiveEpilogueFwdINS6_IJS8_SA_S9_EEENS6_IJNS7_ILi1EEESI_SI_EEESC_SE_Li128ELb1ELb1ELb1ELb0EEENS1_36VarlenDynamicPersistentTileSchedulerILi128ELi80ELi128ELi128ELb1ELb1ELb0ELb1ELb1ELb1EEEEEEEEEvNT_6ParamsE)
        /*002c*/ 	.word	0x00000000


	//----- nvinfo : EIATTR_REGCOUNT
	.align		4
.L_18:
        /*0030*/ 	.byte	0x04, 0x2f
        /*0032*/ 	.short	(.L_20 - .L_19)
	.align		4
.L_19:
        /*0034*/ 	.word	index@(_ZN7cutlass13device_kernelIN5flash19enable_sm80_to_sm89INS1_16FlashAttnFwdSm80INS1_25CollectiveMainloopFwdSm80ILi4ELi1ELb0EN4cute5tupleIJNS5_1CILi128EEENS7_ILi112EEENS7_ILi64EEEEEELi64ENS_10bfloat16_tEfNS_4arch4Sm80ELb1ELb0ELb1ELb0ELb1ELb0ELb1ELb1EEENS1_21CollectiveEpilogueFwdINS6_IJS8_SA_S9_EEENS6_IJNS7_ILi1EEESI_SI_EEESC_SE_Li128ELb0ELb1ELb1ELb0EEENS1_30DynamicPersistentTileSchedulerILi128ELi128ELb1ELb1ELb0EEEEEEEEEvNT_6ParamsE)
        /*0038*/ 	.word	0x00000004


	//----- nvinfo : EIATTR_FRAME_SIZE
	.align		4
.L_20:
        /*003c*/ 	.byte	0x04, 0x11
        /*003e*/ 	.short	(.L_22 - .L_21)
	.align		4
.L_21:
        /*0040*/ 	.word	index@(_ZN7cutlass13device_kernelIN5flash19enable_sm80_to_sm89INS1_16FlashAttnFwdSm80INS1_25CollectiveMainloopFwdSm80ILi4ELi1ELb0EN4cute5tupleIJNS5_1CILi128EEENS7_ILi112EEENS7_ILi64EEEEEELi64ENS_10bfloat16_tEfNS_4arch4Sm80ELb1ELb0ELb1ELb0ELb1ELb0ELb1ELb1EEENS1_21CollectiveEpilogueFwdINS6_IJS8_SA_S9_EEENS6_IJNS7_ILi1EEESI_SI_EEESC_SE_Li128ELb0ELb1ELb1ELb0EEENS1_30DynamicPersistentTileSchedulerILi128ELi128ELb1ELb1ELb0EEEEEEEEEvNT_6ParamsE)
        /*0044*/ 	.word	0x00000000


	//----- nvinfo : EIATTR_REGCOUNT
	.align		4
.L_22:
        /*0048*/ 	.byte	0x04, 0x2f
        /*004a*/ 	.short	(.L_24 - .L_23)
	.align		4
.L_23:
        /*004c*/ 	.word	index@(_ZN7cutlass13device_kernelIN5flash19enable_sm80_to_sm89INS1_16FlashAttnFwdSm80INS1_25CollectiveMainloopFwdSm80ILi4ELi1ELb0EN4cute5tupleIJNS5_1CILi128EEENS7_ILi80EEENS7_ILi64EEEEEELi64ENS_10bfloat16_tEfNS_4arch4Sm80ELb0ELb1ELb1ELb1ELb1ELb1ELb1ELb1EEENS1_21CollectiveEpilogueFwdINS6_IJS8_SA_S9_EEENS6_IJNS7_ILi1EEESI_SI_EEESC_SE_Li128ELb1ELb1ELb1ELb0EEENS1_36VarlenDynamicPersistentTileSchedulerILi128ELi80ELi128ELi128ELb1ELb1ELb0ELb1ELb0ELb1EEEEEEEEEvNT_6ParamsE)
        /*0050*/ 	.word	0x00000004


	//----- nvinfo : EIATTR_FRAME_SIZE
	.align		4
.L_24:
        /*0054*/ 	.byte	0x04, 0x11
        /*0056*/ 	.short	(.L_26 - .L_25)
	.align		4
.L_25:
        /*0058*/ 	.word	index@(_ZN7cutlass13device_kernelIN5flash19enable_sm80_to_sm89INS1_16FlashAttnFwdSm80INS1_25CollectiveMainloopFwdSm80ILi4ELi1ELb0EN4cute5tupleIJNS5_1CILi128EEENS7_ILi80EEENS7_ILi64EEEEEELi64ENS_10bfloat16_tEfNS_4arch4Sm80ELb0ELb1ELb1ELb1ELb1ELb1ELb1ELb1EEENS1_21CollectiveEpilogueFwdINS6_IJS8_SA_S9_EEENS6_IJNS7_ILi1EEESI_SI_EEESC_SE_Li128ELb1ELb1ELb1ELb0EEENS1_36VarlenDynamicPersistentTileSchedulerILi128ELi80ELi128ELi128ELb1ELb1ELb0ELb1ELb0ELb1EEEEEEEEEvNT_6ParamsE)
        /*005c*/ 	.word	0x00000000


	//----- nvinfo : EIATTR_REGCOUNT
	.align		4
.L_26:
        /*0060*/ 	.byte	0x04, 0x2f
        /*0062*/ 	.short	(.L_28 - .L_27)
	.align		4
.L_27:
        /*0064*/ 	.word	index@(_ZN7cutlass13device_kernelIN5flash19enable_sm80_to_sm89INS1_16FlashAttnFwdSm80INS1_25CollectiveMainloopFwdSm80ILi4ELi1ELb0EN4cute5tupleIJNS5_1CILi128EEENS7_ILi80EEENS7_ILi64EEEEEELi64ENS_10bfloat16_tEfNS_4arch4Sm80ELb0ELb1ELb1ELb1ELb1ELb0ELb1ELb1EEENS1_21CollectiveEpilogueFwdINS6_IJS8_SA_S9_EEENS6_IJNS7_ILi1EEESI_SI_EEESC_SE_Li128ELb1ELb1ELb1ELb0EEENS1_36VarlenDynamicPersistentTileSchedulerILi128ELi80ELi128ELi128ELb1ELb1ELb0ELb1ELb0ELb1EEEEEEEEEvNT_6ParamsE)
        /*0068*/ 	.word	0x00000004


	//----- nvinfo : EIATTR_FRAME_SIZE
	.align		4
.L_28:
        /*006c*/ 	.byte	0x04, 0x11
        /*006e*/ 	.short	(.L_30 - .L_29)
	.align		4
.L_29:
        /*0070*/ 	.word	index@(_ZN7cutlass13device_kernelIN5flash19enable_sm80_to_sm89INS1_16FlashAttnFwdSm80INS1_25CollectiveMainloopFwdSm80ILi4ELi1ELb0EN4cute5tupleIJNS5_1CILi128EEENS7_ILi80EEENS7_ILi64EEEEEELi64ENS_10bfloat16_tEfNS_4arch4Sm80ELb0ELb1ELb1ELb1ELb1ELb0ELb1ELb1EEENS1_21CollectiveEpilogueFwdINS6_IJS8_SA_S9_EEENS6_IJNS7_ILi1EEESI_SI_EEESC_SE_Li128ELb1ELb1ELb1ELb0EEENS1_36VarlenDynamicPersistentTileSchedulerILi128ELi80ELi128ELi128ELb1ELb1ELb0ELb1ELb0ELb1EEEEEEEEEvNT_6ParamsE)
        /*0074*/ 	.word	0x00000000


	//----- nvinfo : EIATTR_REGCOUNT
	.align		4
.L_30:
        /*0078*/ 	.byte	0x04, 0x2f
        /*007a*/ 	.short	(.L_32 - .L_31)
	.align		4
.L_31:
        /*007c*/ 	.word	index@(_ZN7cutlass13device_kernelIN5flash19enable_sm80_to_sm89INS1_16FlashAttnFwdSm80INS1_25CollectiveMainloopFwdSm80ILi4ELi1ELb0EN4cute5tupleIJNS5_1CILi128EEENS7_ILi96EEENS7_ILi64EEEEEELi64ENS_10bfloat16_tEfNS_4arch4Sm80ELb0ELb1ELb1ELb0ELb1ELb0ELb1ELb1EEENS1_21CollectiveEpilogueFwdINS6_IJS8_SA_S9_EEENS6_IJNS7_ILi1EEESI_SI_EEESC_SE_Li128ELb0ELb1ELb1ELb0EEENS1_19SingleTileSchedulerILb0ELb1ELb1ELi128EEEEEEEEEvNT_6ParamsE)
        /*0080*/ 	.word	0x00000004


	//----- nvinfo : EIATTR_FRAME_SIZE
	.align		4
.L_32:
        /*0084*/ 	.byte	0x04, 0x11
        /*0086*/ 	.short	(.L_34 - .L_33)
	.align		4
.L_33:
        /*0088*/ 	.word	index@(_ZN7cutlass13device_kernelIN5flash19enable_sm80_to_sm89INS1_16FlashAttnFwdSm80INS1_25CollectiveMainloopFwdSm80ILi4ELi1ELb0EN4cute5tupleIJNS5_1CILi128EEENS7_ILi96EEENS7_ILi64EEEEEELi64ENS_10bfloat16_tEfNS_4arch4Sm80ELb0ELb1ELb1ELb0ELb1ELb0ELb1ELb1EEENS1_21CollectiveEpilogueFwdINS6_IJS8_SA_S9_EEENS6_IJNS7_ILi1EEESI_SI_EEESC_SE_Li128ELb0ELb1ELb1ELb0EEENS1_19SingleTileSchedulerILb0ELb1ELb1ELi128EEEEEEEEEvNT_6ParamsE)
        /*008c*/ 	.word	0x00000000


	//----- nvinfo : EIATTR_REGCOUNT
	.align		4
.L_34:
        /*0090*/ 	.byte	0x04, 0x2f
        /*0092*/ 	.short	(.L_36 - .L_35)
	.align		4
.L_35:
        /*0094*/ 	.word	index@(_ZN7cutlass13device_kernelIN5flash19enable_sm80_to_sm89INS1_16FlashAttnFwdSm80INS1_25CollectiveMainloopFwdSm80ILi4ELi1ELb0EN4cute5tupleIJNS5_1CILi128EEENS7_ILi80EEENS7_ILi64EEEEEELi64ENS_10bfloat16_tEfNS_4arch4Sm80ELb0ELb0ELb1ELb1ELb1ELb1ELb1ELb1EEENS1_21CollectiveEpilogueFwdINS6_IJS8_SA_S9_EEENS6_IJNS7_ILi1EEESI_SI_EEESC_SE_Li128ELb1ELb1ELb1ELb0EEENS1_36VarlenDynamicPersistentTileSchedulerILi128ELi80ELi128ELi128ELb1ELb1ELb0ELb0ELb1ELb1EEEEEEEEEvNT_6ParamsE)
        /*0098*/ 	.word	0x00000004


	//----- nvinfo : EIATTR_FRAME_SIZE
	.align		4
.L_36:
        /*009c*/ 	.byte	0x04, 0x11
        /*009e*/ 	.short	(.L_38 - .L_37)
	.align		4
.L_37:
        /*00a0*/ 	.word	index@(_ZN7cutlass13device_kernelIN5flash19enable_sm80_to_sm89INS1_16FlashAttnFwdSm80INS1_25CollectiveMainloopFwdSm80ILi4ELi1ELb0EN4cute5tupleIJNS5_1CILi128EEENS7_ILi80EEENS7_ILi64EEEEEELi64ENS_10bfloat16_tEfNS_4arch4Sm80ELb0ELb0ELb1ELb1ELb1ELb1ELb1ELb1EEENS1_21CollectiveEpilogueFwdINS6_IJS8_SA_S9_EEENS6_IJNS7_ILi1EEESI_SI_EEESC_SE_Li128ELb1ELb1ELb1ELb0EEENS1_36VarlenDynamicPersistentTileSchedulerILi128ELi80ELi128ELi128ELb1ELb1ELb0ELb0ELb1ELb1EEEEEEEEEvNT_6ParamsE)
        /*00a4*/ 	.word	0x00000000


	//----- nvinfo : EIATTR_REGCOUNT
	.align		4
.L_38:
        /*00a8*/ 	.byte	0x04, 0x2f
        /*00aa*/ 	.short	(.L_40 - .L_39)
	.align		4
.L_39:
        /*00ac*/ 	.word	index@(_ZN7cutlass13device_kernelIN5flash19enable_sm80_to_sm89INS1_16FlashAttnFwdSm80INS1_25CollectiveMainloopFwdSm80ILi4ELi1ELb0EN4cute5tupleIJNS5_1CILi128EEENS7_ILi80EEENS7_ILi64EEEEEELi64ENS_10bfloat16_tEfNS_4arch4Sm80ELb0ELb0ELb1ELb1ELb1ELb0ELb1ELb1EEENS1_21CollectiveEpilogueFwdINS6_IJS8_SA_S9_EEENS6_IJNS7_ILi1EEESI_SI_EEESC_SE_Li128ELb1ELb1ELb1ELb0EEENS1_36VarlenDynamicPersistentTileSchedulerILi128ELi80ELi128ELi128ELb1ELb1ELb0ELb0ELb1ELb1EEEEEEEEEvNT_6ParamsE)
        /*00b0*/ 	.word	0x00000004


	//----- nvinfo : EIATTR_FRAME_SIZE
	.align		4
.L_40:
        /*00b4*/ 	.byte	0x04, 0x11
        /*00b6*/ 	.short	(.L_42 - .L_41)
	.align		4
.L_41:
        /*00b8*/ 	.word	index@(_ZN7cutlass13device_kernelIN5flash19enable_sm80_to_sm89INS1_16FlashAttnFwdSm80INS1_25CollectiveMainloopFwdSm80ILi4ELi1ELb0EN4cute5tupleIJNS5_1CILi128EEENS7_ILi80EEENS7_ILi64EEEEEELi64ENS_10bfloat16_tEfNS_4arch4Sm80ELb0ELb0ELb1ELb1ELb1ELb0ELb1ELb1EEENS1_21CollectiveEpilogueFwdINS6_IJS8_SA_S9_EEENS6_IJNS7_ILi1EEESI_SI_EEESC_SE_Li128ELb1ELb1ELb1ELb0EEENS1_36VarlenDynamicPersistentTileSchedulerILi128ELi80ELi128ELi128ELb1ELb1ELb0ELb0ELb1ELb1EEEEEEEEEvNT_6ParamsE)
        /*00bc*/ 	.word	0x00000000


	//----- nvinfo : EIATTR_REGCOUNT
	.align		4
.L_42:
        /*00c0*/ 	.byte	0x04, 0x2f
        /*00c2*/ 	.short	(.L_44 - .L_43)
	.align		4
.L_43:
        /*00c4*/ 	.word	index@(_ZN7cutlass13device_kernelIN5flash19enable_sm80_to_sm89INS1_16FlashAttnFwdSm80INS1_25CollectiveMainloopFwdSm80ILi4ELi1ELb0EN4cute5tupleIJNS5_1CILi128EEENS7_ILi112EEENS7_ILi64EEEEEELi64ENS_10bfloat16_tEfNS_4arch4Sm80ELb0ELb0ELb1ELb0ELb1ELb0ELb1ELb1EEENS1_21CollectiveEpilogueFwdINS6_IJS8_SA_S9_EEENS6_IJNS7_ILi1EEESI_SI_EEESC_SE_Li128ELb0ELb1ELb1ELb0EEENS1_19SingleTileSchedulerILb0ELb1ELb1ELi128EEEEEEEEEvNT_6ParamsE)
        /*00c8*/ 	.word	0x00000004


	//----- nvinfo : EIATTR_FRAME_SIZE
	.align		4
.L_44:
        /*00cc*/ 	.byte	0x04, 0x11
        /*00ce*/ 	.short	(.L_46 - .L_45)
	.align		4
.L_45:
        /*00d0*/ 	.word	index@(_ZN7cutlass13device_kernelIN5flash19enable_sm80_to_sm89INS1_16FlashAttnFwdSm80INS1_25CollectiveMainloopFwdSm80ILi4ELi1ELb0EN4cute5tupleIJNS5_1CILi128EEENS7_ILi112EEENS7_ILi64EEEEEELi64ENS_10bfloat16_tEfNS_4arch4Sm80ELb0ELb0ELb1ELb0ELb1ELb0ELb1ELb1EEENS1_21CollectiveEpilogueFwdINS6_IJS8_SA_S9_EEENS6_IJNS7_ILi1EEESI_SI_EEESC_SE_Li128ELb0ELb1ELb1ELb0EEENS1_19SingleTileSchedulerILb0ELb1ELb1ELi128EEEEEEEEEvNT_6ParamsE)
        /*00d4*/ 	.word	0x00000000


	//----- nvinfo : EIATTR_MIN_STACK_SIZE
	.align		4
.L_46:
        /*00d8*/ 	.byte	0x04, 0x12
        /*00da*/ 	.short	(.L_48 - .L_47)
	.align		4
.L_47:
        /*00dc*/ 	.word	index@(_ZN7cutlass13device_kernelIN5flash19enable_sm80_to_sm89INS1_16FlashAttnFwdSm80INS1_25CollectiveMainloopFwdSm80ILi4ELi1ELb0EN4cute5tupleIJNS5_1CILi128EEENS7_ILi112EEENS7_ILi64EEEEEELi64ENS_10bfloat16_tEfNS_4arch4Sm80ELb0ELb0ELb1ELb0ELb1ELb0ELb1ELb1EEENS1_21CollectiveEpilogueFwdINS6_IJS8_SA_S9_EEENS6_IJNS7_ILi1EEESI_SI_EEESC_SE_Li128ELb0ELb1ELb1ELb0EEENS1_19SingleTileSchedulerILb0ELb1ELb1ELi128EEEEEEEEEvNT_6ParamsE)
        /*00e0*/ 	.word	0x00000000


	//----- nvinfo : EIATTR_MIN_STACK_SIZE
	.align		4
.L_48:
        /*00e4*/ 	.byte	0x04, 0x12
        /*00e6*/ 	.short	(.L_50 - .L_49)
	.align		4
.L_49:
        /*00e8*/ 	.word	index@(_ZN7cutlass13device_kernelIN5flash19enable_sm80_to_sm89INS1_16FlashAttnFwdSm80INS1_25CollectiveMainloopFwdSm80ILi4ELi1ELb0EN4cute5tupleIJNS5_1CILi128EEENS7_ILi80EEENS7_ILi64EEEEEELi64ENS_10bfloat16_tEfNS_4arch4Sm80ELb0ELb0ELb1ELb1ELb1ELb0ELb1ELb1EEENS1_21CollectiveEpilogueFwdINS6_IJS8_SA_S9_EEENS6_IJNS7_ILi1EEESI_SI_EEESC_SE_Li128ELb1ELb1ELb1ELb0EEENS1_36VarlenDynamicPersistentTileSchedulerILi128ELi80ELi128ELi128ELb1ELb1ELb0ELb0ELb1ELb1EEEEEEEEEvNT_6ParamsE)
        /*00ec*/ 	.word	0x00000000


	//----- nvinfo : EIATTR_MIN_STACK_SIZE
	.align		4
.L_50:
        /*00f0*/ 	.byte	0x04, 0x12
        /*00f2*/ 	.short	(.L_52 - .L_51)
	.align		4
.L_51:
        /*00f4*/ 	.word	index@(_ZN7cutlass13device_kernelIN5flash19enable_sm80_to_sm89INS1_16FlashAttnFwdSm80INS1_25CollectiveMainloopFwdSm80ILi4ELi1ELb0EN4cute5tupleIJNS5_1CILi128EEENS7_ILi80EEENS7_ILi64EEEEEELi64ENS_10bfloat16_tEfNS_4arch4Sm80ELb0ELb0ELb1ELb1ELb1ELb1ELb1ELb1EEENS1_21CollectiveEpilogueFwdINS6_IJS8_SA_S9_EEENS6_IJNS7_ILi1EEESI_SI_EEESC_SE_Li128ELb1ELb1ELb1ELb0EEENS1_36VarlenDynamicPersistentTileSchedulerILi128ELi80ELi128ELi128ELb1ELb1ELb0ELb0ELb1ELb1EEEEEEEEEvNT_6ParamsE)
        /*00f8*/ 	.word	0x00000000


	//----- nvinfo : EIATTR_MIN_STACK_SIZE
	.align		4
.L_52:
        /*00fc*/ 	.byte	0x04, 0x12
        /*00fe*/ 	.short	(.L_54 - .L_53)
	.align		4
.L_53:
        /*0100*/ 	.word	index@(_ZN7cutlass13device_kernelIN5flash19enable_sm80_to_sm89INS1_16FlashAttnFwdSm80INS1_25CollectiveMainloopFwdSm80ILi4ELi1ELb0EN4cute5tupleIJNS5_1CILi128EEENS7_ILi96EEENS7_ILi64EEEEEELi64ENS_10bfloat16_tEfNS_4arch4Sm80ELb0ELb1ELb1ELb0ELb1ELb0ELb1ELb1EEENS1_21CollectiveEpilogueFwdINS6_IJS8_SA_S9_EEENS6_IJNS7_ILi1EEESI_SI_EEESC_SE_Li128ELb0ELb1ELb1ELb0EEENS1_19SingleTileSchedulerILb0ELb1ELb1ELi128EEEEEEEEEvNT_6ParamsE)
        /*0104*/ 	.word	0x00000000


	//----- nvinfo : EIATTR_MIN_STACK_SIZE
	.align		4
.L_54:
        /*0108*/ 	.byte	0x04, 0x12
        /*010a*/ 	.short	(.L_56 - .L_55)
	.align		4
.L_55:
        /*010c*/ 	.word	index@(_ZN7cutlass13device_kernelIN5flash19enable_sm80_to_sm89INS1_16FlashAttnFwdSm80INS1_25CollectiveMainloopFwdSm80ILi4ELi1ELb0EN4cute5tupleIJNS5_1CILi128EEENS7_ILi80EEENS7_ILi64EEEEEELi64ENS_10bfloat16_tEfNS_4arch4Sm80ELb0ELb1ELb1ELb1ELb1ELb0ELb1ELb1EEENS1_21CollectiveEpilogueFwdINS6_IJS8_SA_S9_EEENS6_IJNS7_ILi1EEESI_SI_EEESC_SE_Li128ELb1ELb1ELb1ELb0EEENS1_36VarlenDynamicPersistentTileSchedulerILi128ELi80ELi128ELi128ELb1ELb1ELb0ELb1ELb0ELb1EEEEEEEEEvNT_6ParamsE)
        /*0110*/ 	.word	0x00000000


	//----- nvinfo : EIATTR_MIN_STACK_SIZE
	.align		4
.L_56:
        /*0114*/ 	.byte	0x04, 0x12
        /*0116*/ 	.short	(.L_58 - .L_57)
	.align		4
.L_57:
        /*0118*/ 	.word	index@(_ZN7cutlass13device_kernelIN5flash19enable_sm80_to_sm89INS1_16FlashAttnFwdSm80INS1_25CollectiveMainloopFwdSm80ILi4ELi1ELb0EN4cute5tupleIJNS5_1CILi128EEENS7_ILi80EEENS7_ILi64EEEEEELi64ENS_10bfloat16_tEfNS_4arch4Sm80ELb0ELb1ELb1ELb1ELb1ELb1ELb1ELb1EEENS1_21CollectiveEpilogueFwdINS6_IJS8_SA_S9_EEENS6_IJNS7_ILi1EEESI_SI_EEESC_SE_Li128ELb1ELb1ELb1ELb0EEENS1_36VarlenDynamicPersistentTileSchedulerILi128ELi80ELi128ELi128ELb1ELb1ELb0ELb1ELb0ELb1EEEEEEEEEvNT_6ParamsE)
        /*011c*/ 	.word	0x00000000


	//----- nvinfo : EIATTR_MIN_STACK_SIZE
	.align		4
.L_58:
        /*0120*/ 	.byte	0x04, 0x12
        /*0122*/ 	.short	(.L_60 - .L_59)
	.align		4
.L_59:
        /*0124*/ 	.word	index@(_ZN7cutlass13device_kernelIN5flash19enable_sm80_to_sm89INS1_16FlashAttnFwdSm80INS1_25CollectiveMainloopFwdSm80ILi4ELi1ELb0EN4cute5tupleIJNS5_1CILi128EEENS7_ILi112EEENS7_ILi64EEEEEELi64ENS_10bfloat16_tEfNS_4arch4Sm80ELb1ELb0ELb1ELb0ELb1ELb0ELb1ELb1EEENS1_21CollectiveEpilogueFwdINS6_IJS8_SA_S9_EEENS6_IJNS7_ILi1EEESI_SI_EEESC_SE_Li128ELb0ELb1ELb1ELb0EEENS1_30DynamicPersistentTileSchedulerILi128ELi128ELb1ELb1ELb0EEEEEEEEEvNT_6ParamsE)
        /*0128*/ 	.word	0x00000000


	//----- nvinfo : EIATTR_MIN_STACK_SIZE
	.align		4
.L_60:
        /*012c*/ 	.byte	0x04, 0x12
        /*012e*/ 	.short	(.L_62 - .L_61)
	.align		4
.L_61:
        /*0130*/ 	.word	index@(_ZN7cutlass13device_kernelIN5flash19enable_sm80_to_sm89INS1_16FlashAttnFwdSm80INS1_25CollectiveMainloopFwdSm80ILi4ELi1ELb0EN4cute5tupleIJNS5_1CILi128EEENS7_ILi80EEENS7_ILi64EEEEEELi64ENS_10bfloat16_tEfNS_4arch4Sm80ELb1ELb0ELb1ELb1ELb1ELb0ELb1ELb1EEENS1_21CollectiveEpilogueFwdINS6_IJS8_SA_S9_EEENS6_IJNS7_ILi1EEESI_SI_EEESC_SE_Li128ELb1ELb1ELb1ELb0EEENS1_36VarlenDynamicPersistentTileSchedulerILi128ELi80ELi128ELi128ELb1ELb1ELb0ELb1ELb1ELb1EEEEEEEEEvNT_6ParamsE)
        /*0134*/ 	.word	0x00000000


	//----- nvinfo : EIATTR_MIN_STACK_SIZE
	.align		4
.L_62:
        /*0138*/ 	.byte	0x04, 0x12
        /*013a*/ 	.short	(.L_64 - .L_63)
	.align		4
.L_63:
        /*013c*/ 	.word	index@(_ZN7cutlass13device_kernelIN5flash19enable_sm80_to_sm89INS1_16FlashAttnFwdSm80INS1_25CollectiveMainloopFwdSm80ILi4ELi1ELb0EN4cute5tupleIJNS5_1CILi128EEENS7_ILi80EEENS7_ILi64EEEEEELi64ENS_10bfloat16_tEfNS_4arch4Sm80ELb1ELb0ELb1ELb1ELb1ELb1ELb1ELb1EEENS1_21CollectiveEpilogueFwdINS6_IJS8_SA_S9_EEENS6_IJNS7_ILi1EEESI_SI_EEESC_SE_Li128ELb1ELb1ELb1ELb0EEENS1_36VarlenDynamicPersistentTileSchedulerILi128ELi80ELi128ELi128ELb1ELb1ELb0ELb1ELb1ELb1EEEEEEEEEvNT_6ParamsE)
        /*0140*/ 	.word	0x00000000
.L_64:


//--------------------- .nv.compat                --------------------------
	.section	.nv.compat,"",@"SHT_CUDA_COMPAT_INFO"
	.align	4
        /*0000*/ 	.byte	0x02, 0x09, 0x01, 0x00, 0x02, 0x02, 0x01, 0x00, 0x02, 0x05, 0x05, 0x00, 0x03, 0x07, 0x01, 0x01
        /*0010*/ 	.byte	0x02, 0x03, 0x00, 0x00, 0x02, 0x06, 0x01, 0x00, 0x04, 0x0b, 0x08, 0x00, 0x00, 0x00, 0x00, 0x00
        /*0020*/ 	.byte	0x00, 0x00, 0x00, 0x00


//--------------------- .nv.info._ZN7cutlass13device_kernelIN5flash19enable_sm80_to_sm89INS1_16FlashAttnFwdSm80INS1_25CollectiveMainloopFwdSm80ILi4ELi1ELb0EN4cute5tupleIJNS5_1CILi128EEENS7_ILi112EEENS7_ILi64EEEEEELi64ENS_10bfloat16_tEfNS_4arch4Sm80ELb0ELb0ELb1ELb0ELb1ELb0ELb1ELb1EEENS1_21CollectiveEpilogueFwdINS6_IJS8_SA_S9_EEENS6_IJNS7_ILi1EEESI_SI_EEESC_SE_Li128ELb0ELb1ELb1ELb0EEENS1_19SingleTileSchedulerILb0ELb1ELb1ELi128EEEEEEEEEvNT_6ParamsE --------------------------
	.section	.nv.info._ZN7cutlass13device_kernelIN5flash19enable_sm80_to_sm89INS1_16FlashAttnFwdSm80INS1_25CollectiveMainloopFwdSm80ILi4ELi1ELb0EN4cute5tupleIJNS5_1CILi128EEENS7_ILi112EEENS7_ILi64EEEEEELi64ENS_10bfloat16_tEfNS_4arch4Sm80ELb0ELb0ELb1ELb0ELb1ELb0ELb1ELb1EEENS1_21CollectiveEpilogueFwdINS6_IJS8_SA_S9_EEENS6_IJNS7_ILi1EEESI_SI_EEESC_SE_Li128ELb0ELb1ELb1ELb0EEENS1_19SingleTileSchedulerILb0ELb1ELb1ELi128EEEEEEEEEvNT_6ParamsE,"",@"SHT_CUDA_INFO"
	.sectionflags	@""
	.align	4


	//----- nvinfo : EIATTR_CUDA_API_VERSION
	.align		4
        /*0000*/ 	.byte	0x04, 0x37
        /*0002*/ 	.short	(.L_66 - .L_65)
.L_65:
        /*0004*/ 	.word	0x00000082


	//----- nvinfo : EIATTR_KPARAM_INFO
	.align		4
.L_66:
        /*0008*/ 	.byte	0x04, 0x17
        /*000a*/ 	.short	(.L_68 - .L_67)
.L_67:
        /*000c*/ 	.word	0x00000000
        /*0010*/ 	.short	0x0000
        /*0012*/ 	.short	0x0000
        /*0014*/ 	.byte	0x00, 0xf0, 0x61, 0x10


	//----- nvinfo : EIATTR_SPARSE_MMA_MASK
	.align		4
.L_68:
        /*0018*/ 	.byte	0x03, 0x50
        /*001a*/ 	.short	0x0000


	//----- nvinfo : EIATTR_MAXREG_COUNT
	.align		4
        /*001c*/ 	.byte	0x03, 0x1b
        /*001e*/ 	.short	0x00ff


	//----- nvinfo : EIATTR_MERCURY_ISA_VERSION
	.align		4
        /*0020*/ 	.byte	0x03, 0x5f
        /*0022*/ 	.short	0x0101


	//----- nvinfo : EIATTR_VRC_CTA_INIT_COUNT
	.align		4
        /*0024*/ 	.byte	0x02, 0x4a
	.zero		1
	.zero		1


	//----- nvinfo : EIATTR_EXIT_INSTR_OFFSETS
	.align		4
        /*0028*/ 	.byte	0x04, 0x1c
        /*002a*/ 	.short	(.L_70 - .L_69)


	//   ....[0]....
.L_69:
        /*002c*/ 	.word	0x00000010


	//----- nvinfo : EIATTR_MAX_THREADS
	.align		4
.L_70:
        /*0030*/ 	.byte	0x04, 0x05
        /*0032*/ 	.short	(.L_72 - .L_71)
.L_71:
        /*0034*/ 	.word	0x00000080
        /*0038*/ 	.word	0x00000001
        /*003c*/ 	.word	0x00000001


	//----- nvinfo : EIATTR_CBANK_PARAM_SIZE
	.align		4
.L_72:
        /*0040*/ 	.byte	0x03, 0x19
        /*0042*/ 	.short	0x0418


	//----- nvinfo : EIATTR_PARAM_CBANK
	.align		4
        /*0044*/ 	.byte	0x04, 0x0a
        /*0046*/ 	.short	(.L_74 - .L_73)
	.align		4
.L_73:
        /*0048*/ 	.word	index@(.nv.constant0._ZN7cutlass13device_kernelIN5flash19enable_sm80_to_sm89INS1_16FlashAttnFwdSm80INS1_25CollectiveMainloopFwdSm80ILi4ELi1ELb0EN4cute5tupleIJNS5_1CILi128EEENS7_ILi112EEENS7_ILi64EEEEEELi64ENS_10bfloat16_tEfNS_4arch4Sm80ELb0ELb0ELb1ELb0ELb1ELb0ELb1ELb1EEENS1_21CollectiveEpilogueFwdINS6_IJS8_SA_S9_EEENS6_IJNS7_ILi1EEESI_SI_EEESC_SE_Li128ELb0ELb1ELb1ELb0EEENS1_19SingleTileSchedulerILb0ELb1ELb1ELi128EEEEEEEEEvNT_6ParamsE)
        /*004c*/ 	.short	0x0380
        /*004e*/ 	.short	0x0418


	//----- nvinfo : EIATTR_SW_WAR
	.align		4
.L_74:
        /*0050*/ 	.byte	0x04, 0x36
        /*0052*/ 	.short	(.L_76 - .L_75)
.L_75:
        /*0054*/ 	.word	0x00000008
.L_76:


//--------------------- .nv.info._ZN7cutlass13device_kernelIN5flash19enable_sm80_to_sm89INS1_16FlashAttnFwdSm80INS1_25CollectiveMainloopFwdSm80ILi4ELi1ELb0EN4cute5tupleIJNS5_1CILi128EEENS7_ILi80EEENS7_ILi64EEEEEELi64ENS_10bfloat16_tEfNS_4arch4Sm80ELb0ELb0ELb1ELb1ELb1ELb0ELb1ELb1EEENS1_21CollectiveEpilogueFwdINS6_IJS8_SA_S9_EEENS6_IJNS7_ILi1EEESI_SI_EEESC_SE_Li128ELb1ELb1ELb1ELb0EEENS1_36VarlenDynamicPersistentTileSchedulerILi128ELi80ELi128ELi128ELb1ELb1ELb0ELb0ELb1ELb1EEEEEEEEEvNT_6ParamsE --------------------------
	.section	.nv.info._ZN7cutlass13device_kernelIN5flash19enable_sm80_to_sm89INS1_16FlashAttnFwdSm80INS1_25CollectiveMainloopFwdSm80ILi4ELi1ELb0EN4cute5tupleIJNS5_1CILi128EEENS7_ILi80EEENS7_ILi64EEEEEELi64ENS_10bfloat16_tEfNS_4arch4Sm80ELb0ELb0ELb1ELb1ELb1ELb0ELb1ELb1EEENS1_21CollectiveEpilogueFwdINS6_IJS8_SA_S9_EEENS6_IJNS7_ILi1EEESI_SI_EEESC_SE_Li128ELb1ELb1ELb1ELb0EEENS1_36VarlenDynamicPersistentTileSchedulerILi128ELi80ELi128ELi128ELb1ELb1ELb0ELb0ELb1ELb1EEEEEEEEEvNT_6ParamsE,"",@"SHT_CUDA_INFO"
	.sectionflags	@""
	.align	4


	//----- nvinfo : EIATTR_CUDA_API_VERSION
	.align		4
        /*0000*/ 	.byte	0x04, 0x37
        /*0002*/ 	.short	(.L_78 - .L_77)
.L_77:
        /*0004*/ 	.word	0x00000082


	//----- nvinfo : EIATTR_KPARAM_INFO
	.align		4
.L_78:
        /*0008*/ 	.byte	0x04, 0x17
        /*000a*/ 	.short	(.L_80 - .L_79)
.L_79:
        /*000c*/ 	.word	0x00000000
        /*0010*/ 	.short	0x0000
        /*0012*/ 	.short	0x0000
        /*0014*/ 	.byte	0x00, 0xf0, 0xe1, 0x10


	//----- nvinfo : EIATTR_SPARSE_MMA_MASK
	.align		4
.L_80:
        /*0018*/ 	.byte	0x03, 0x50
        /*001a*/ 	.short	0x0000


	//----- nvinfo : EIATTR_MAXREG_COUNT
	.align		4
        /*001c*/ 	.byte	0x03, 0x1b
        /*001e*/ 	.short	0x00ff


	//----- nvinfo : EIATTR_MERCURY_ISA_VERSION
	.align		4
        /*0020*/ 	.byte	0x03, 0x5f
        /*0022*/ 	.short	0x0101


	//----- nvinfo : EIATTR_VRC_CTA_INIT_COUNT
	.align		4
        /*0024*/ 	.byte	0x02, 0x4a
	.zero		1
	.zero		1


	//----- nvinfo : EIATTR_EXIT_INSTR_OFFSETS
	.align		4
        /*0028*/ 	.byte	0x04, 0x1c
        /*002a*/ 	.short	(.L_82 - .L_81)


	//   ....[0]....
.L_81:
        /*002c*/ 	.word	0x00000010


	//----- nvinfo : EIATTR_MAX_THREADS
	.align		4
.L_82:
        /*0030*/ 	.byte	0x04, 0x05
        /*0032*/ 	.short	(.L_84 - .L_83)
.L_83:
        /*0034*/ 	.word	0x00000080
        /*0038*/ 	.word	0x00000001
        /*003c*/ 	.word	0x00000001


	//----- nvinfo : EIATTR_CBANK_PARAM_SIZE
	.align		4
.L_84:
        /*0040*/ 	.byte	0x03, 0x19
        /*0042*/ 	.short	0x0438


	//----- nvinfo : EIATTR_PARAM_CBANK
	.align		4
        /*0044*/ 	.byte	0x04, 0x0a
        /*0046*/ 	.short	(.L_86 - .L_85)
	.align		4
.L_85:
        /*0048*/ 	.word	index@(.nv.constant0._ZN7cutlass13device_kernelIN5flash19enable_sm80_to_sm89INS1_16FlashAttnFwdSm80INS1_25CollectiveMainloopFwdSm80ILi4ELi1ELb0EN4cute5tupleIJNS5_1CILi128EEENS7_ILi80EEENS7_ILi64EEEEEELi64ENS_10bfloat16_tEfNS_4arch4Sm80ELb0ELb0ELb1ELb1ELb1ELb0ELb1ELb1EEENS1_21CollectiveEpilogueFwdINS6_IJS8_SA_S9_EEENS6_IJNS7_ILi1EEESI_SI_EEESC_SE_Li128ELb1ELb1ELb1ELb0EEENS1_36VarlenDynamicPersistentTileSchedulerILi128ELi80ELi128ELi128ELb1ELb1ELb0ELb0ELb1ELb1EEEEEEEEEvNT_6ParamsE)
        /*004c*/ 	.short	0x0380
        /*004e*/ 	.short	0x0438


	//----- nvinfo : EIATTR_SW_WAR
	.align		4
.L_86:
        /*0050*/ 	.byte	0x04, 0x36
        /*0052*/ 	.short	(.L_88 - .L_87)
.L_87:
        /*0054*/ 	.word	0x00000008
.L_88:


//--------------------- .nv.info._ZN7cutlass13device_kernelIN5flash19enable_sm80_to_sm89INS1_16FlashAttnFwdSm80INS1_25CollectiveMainloopFwdSm80ILi4ELi1ELb0EN4cute5tupleIJNS5_1CILi128EEENS7_ILi80EEENS7_ILi64EEEEEELi64ENS_10bfloat16_tEfNS_4arch4Sm80ELb0ELb0ELb1ELb1ELb1ELb1ELb1ELb1EEENS1_21CollectiveEpilogueFwdINS6_IJS8_SA_S9_EEENS6_IJNS7_ILi1EEESI_SI_EEESC_SE_Li128ELb1ELb1ELb1ELb0EEENS1_36VarlenDynamicPersistentTileSchedulerILi128ELi80ELi128ELi128ELb1ELb1ELb0ELb0ELb1ELb1EEEEEEEEEvNT_6ParamsE --------------------------
	.section	.nv.info._ZN7cutlass13device_kernelIN5flash19enable_sm80_to_sm89INS1_16FlashAttnFwdSm80INS1_25CollectiveMainloopFwdSm80ILi4ELi1ELb0EN4cute5tupleIJNS5_1CILi128EEENS7_ILi80EEENS7_ILi64EEEEEELi64ENS_10bfloat16_tEfNS_4arch4Sm80ELb0ELb0ELb1ELb1ELb1ELb1ELb1ELb1EEENS1_21CollectiveEpilogueFwdINS6_IJS8_SA_S9_EEENS6_IJNS7_ILi1EEESI_SI_EEESC_SE_Li128ELb1ELb1ELb1ELb0EEENS1_36VarlenDynamicPersistentTileSchedulerILi128ELi80ELi128ELi128ELb1ELb1ELb0ELb0ELb1ELb1EEEEEEEEEvNT_6ParamsE,"",@"SHT_CUDA_INFO"
	.sectionflags	@""
	.align	4


	//----- nvinfo : EIATTR_CUDA_API_VERSION
	.align		4
        /*0000*/ 	.byte	0x04, 0x37
        /*0002*/ 	.short	(.L_90 - .L_89)
.L_89:
        /*0004*/ 	.word	0x00000082


	//----- nvinfo : EIATTR_KPARAM_INFO
	.align		4
.L_90:
        /*0008*/ 	.byte	0x04, 0x17
        /*000a*/ 	.short	(.L_92 - .L_91)
.L_91:
        /*000c*/ 	.word	0x00000000
        /*0010*/ 	.short	0x0000
        /*0012*/ 	.short	0x0000
        /*0014*/ 	.byte	0x00, 0xf0, 0xe1, 0x10


	//----- nvinfo : EIATTR_SPARSE_MMA_MASK
	.align		4
.L_92:
        /*0018*/ 	.byte	0x03, 0x50
        /*001a*/ 	.short	0x0000


	//----- nvinfo : EIATTR_MAXREG_COUNT
	.align		4
        /*001c*/ 	.byte	0x03, 0x1b
        /*001e*/ 	.short	0x00ff


	//----- nvinfo : EIATTR_MERCURY_ISA_VERSION
	.align		4
        /*0020*/ 	.byte	0x03, 0x5f
        /*0022*/ 	.short	0x0101


	//----- nvinfo : EIATTR_VRC_CTA_INIT_COUNT
	.align		4
        /*0024*/ 	.byte	0x02, 0x4a
	.zero		1
	.zero		1


	//----- nvinfo : EIATTR_EXIT_INSTR_OFFSETS
	.align		4
        /*0028*/ 	.byte	0x04, 0x1c
        /*002a*/ 	.short	(.L_94 - .L_93)


	//   ....[0]....
.L_93:
        /*002c*/ 	.word	0x00000010


	//----- nvinfo : EIATTR_MAX_THREADS
	.align		4
.L_94:
        /*0030*/ 	.byte	0x04, 0x05
        /*0032*/ 	.short	(.L_96 - .L_95)
.L_95:
        /*0034*/ 	.word	0x00000080
        /*0038*/ 	.word	0x00000001
        /*003c*/ 	.word	0x00000001


	//----- nvinfo : EIATTR_CBANK_PARAM_SIZE
	.align		4
.L_96:
        /*0040*/ 	.byte	0x03, 0x19
        /*0042*/ 	.short	0x0438


	//----- nvinfo : EIATTR_PARAM_CBANK
	.align		4
        /*0044*/ 	.byte	0x04, 0x0a
        /*0046*/ 	.short	(.L_98 - .L_97)
	.align		4
.L_97:
        /*0048*/ 	.word	index@(.nv.constant0._ZN7cutlass13device_kernelIN5flash19enable_sm80_to_sm89INS1_16FlashAttnFwdSm80INS1_25CollectiveMainloopFwdSm80ILi4ELi1ELb0EN4cute5tupleIJNS5_1CILi128EEENS7_ILi80EEENS7_ILi64EEEEEELi64ENS_10bfloat16_tEfNS_4arch4Sm80ELb0ELb0ELb1ELb1ELb1ELb1ELb1ELb1EEENS1_21CollectiveEpilogueFwdINS6_IJS8_SA_S9_EEENS6_IJNS7_ILi1EEESI_SI_EEESC_SE_Li128ELb1ELb1ELb1ELb0EEENS1_36VarlenDynamicPersistentTileSchedulerILi128ELi80ELi128ELi128ELb1ELb1ELb0ELb0ELb1ELb1EEEEEEEEEvNT_6ParamsE)
        /*004c*/ 	.short	0x0380
        /*004e*/ 	.short	0x0438


	//----- nvinfo : EIATTR_SW_WAR
	.align		4
.L_98:
        /*0050*/ 	.byte	0x04, 0x36
        /*0052*/ 	.short	(.L_100 - .L_99)
.L_99:
        /*0054*/ 	.word	0x00000008
.L_100:


//--------------------- .nv.info._ZN7cutlass13device_kernelIN5flash19enable_sm80_to_sm89INS1_16FlashAttnFwdSm80INS1_25CollectiveMainloopFwdSm80ILi4ELi1ELb0EN4cute5tupleIJNS5_1CILi128EEENS7_ILi96EEENS7_ILi64EEEEEELi64ENS_10bfloat16_tEfNS_4arch4Sm80ELb0ELb1ELb1ELb0ELb1ELb0ELb1ELb1EEENS1_21CollectiveEpilogueFwdINS6_IJS8_SA_S9_EEENS6_IJNS7_ILi1EEESI_SI_EEESC_SE_Li128ELb0ELb1ELb1ELb0EEENS1_19SingleTileSchedulerILb0ELb1ELb1ELi128EEEEEEEEEvNT_6ParamsE --------------------------
	.section	.nv.info._ZN7cutlass13device_kernelIN5flash19enable_sm80_to_sm89INS1_16FlashAttnFwdSm80INS1_25CollectiveMainloopFwdSm80ILi4ELi1ELb0EN4cute5tupleIJNS5_1CILi128EEENS7_ILi96EEENS7_ILi64EEEEEELi64ENS_10bfloat16_tEfNS_4arch4Sm80ELb0ELb1ELb1ELb0ELb1ELb0ELb1ELb1EEENS1_21CollectiveEpilogueFwdINS6_IJS8_SA_S9_EEENS6_IJNS7_ILi1EEESI_SI_EEESC_SE_Li128ELb0ELb1ELb1ELb0EEENS1_19SingleTileSchedulerILb0ELb1ELb1ELi128EEEEEEEEEvNT_6ParamsE,"",@"SHT_CUDA_INFO"
	.sectionflags	@""
	.align	4


	//----- nvinfo : EIATTR_CUDA_API_VERSION
	.align		4
        /*0000*/ 	.byte	0x04, 0x37
        /*0002*/ 	.short	(.L_102 - .L_101)
.L_101:
        /*0004*/ 	.word	0x00000082


	//----- nvinfo : EIATTR_KPARAM_INFO
	.align		4
.L_102:
        /*0008*/ 	.byte	0x04, 0x17
        /*000a*/ 	.short	(.L_104 - .L_103)
.L_103:
        /*000c*/ 	.word	0x00000000
        /*0010*/ 	.short	0x0000
        /*0012*/ 	.short	0x0000
        /*0014*/ 	.byte	0x00, 0xf0, 0x61, 0x10


	//----- nvinfo : EIATTR_SPARSE_MMA_MASK
	.align		4
.L_104:
        /*0018*/ 	.byte	0x03, 0x50
        /*001a*/ 	.short	0x0000


	//----- nvinfo : EIATTR_MAXREG_COUNT
	.align		4
        /*001c*/ 	.byte	0x03, 0x1b
        /*001e*/ 	.short	0x00ff


	//----- nvinfo : EIATTR_MERCURY_ISA_VERSION
	.align		4
        /*0020*/ 	.byte	0x03, 0x5f
        /*0022*/ 	.short	0x0101


	//----- nvinfo : EIATTR_VRC_CTA_INIT_COUNT
	.align		4
        /*0024*/ 	.byte	0x02, 0x4a
	.zero		1
	.zero		1


	//----- nvinfo : EIATTR_EXIT_INSTR_OFFSETS
	.align		4
        /*0028*/ 	.byte	0x04, 0x1c
        /*002a*/ 	.short	(.L_106 - .L_105)


	//   ....[0]....
.L_105:
        /*002c*/ 	.word	0x00000010


	//----- nvinfo : EIATTR_MAX_THREADS
	.align		4
.L_106:
        /*0030*/ 	.byte	0x04, 0x05
        /*0032*/ 	.short	(.L_108 - .L_107)
.L_107:
        /*0034*/ 	.word	0x00000080
        /*0038*/ 	.word	0x00000001
        /*003c*/ 	.word	0x00000001


	//----- nvinfo : EIATTR_CBANK_PARAM_SIZE
	.align		4
.L_108:
        /*0040*/ 	.byte	0x03, 0x19
        /*0042*/ 	.short	0x0418


	//----- nvinfo : EIATTR_PARAM_CBANK
	.align		4
        /*0044*/ 	.byte	0x04, 0x0a
        /*0046*/ 	.short	(.L_110 - .L_109)
	.align		4
.L_109:
        /*0048*/ 	.word	index@(.nv.constant0._ZN7cutlass13device_kernelIN5flash19enable_sm80_to_sm89INS1_16FlashAttnFwdSm80INS1_25CollectiveMainloopFwdSm80ILi4ELi1ELb0EN4cute5tupleIJNS5_1CILi128EEENS7_ILi96EEENS7_ILi64EEEEEELi64ENS_10bfloat16_tEfNS_4arch4Sm80ELb0ELb1ELb1ELb0ELb1ELb0ELb1ELb1EEENS1_21CollectiveEpilogueFwdINS6_IJS8_SA_S9_EEENS6_IJNS7_ILi1EEESI_SI_EEESC_SE_Li128ELb0ELb1ELb1ELb0EEENS1_19SingleTileSchedulerILb0ELb1ELb1ELi128EEEEEEEEEvNT_6ParamsE)
        /*004c*/ 	.short	0x0380
        /*004e*/ 	.short	0x0418


	//----- nvinfo : EIATTR_SW_WAR
	.align		4
.L_110:
        /*0050*/ 	.byte	0x04, 0x36
        /*0052*/ 	.short	(.L_112 - .L_111)
.L_111:
        /*0054*/ 	.word	0x00000008
.L_112:


//--------------------- .nv.info._ZN7cutlass13device_kernelIN5flash19enable_sm80_to_sm89INS1_16FlashAttnFwdSm80INS1_25CollectiveMainloopFwdSm80ILi4ELi1ELb0EN4cute5tupleIJNS5_1CILi128EEENS7_ILi80EEENS7_ILi64EEEEEELi64ENS_10bfloat16_tEfNS_4arch4Sm80ELb0ELb1ELb1ELb1ELb1ELb0ELb1ELb1EEENS1_21CollectiveEpilogueFwdINS6_IJS8_SA_S9_EEENS6_IJNS7_ILi1EEESI_SI_EEESC_SE_Li128ELb1ELb1ELb1ELb0EEENS1_36VarlenDynamicPersistentTileSchedulerILi128ELi80ELi128ELi128ELb1ELb1ELb0ELb1ELb0ELb1EEEEEEEEEvNT_6ParamsE --------------------------
	.section	.nv.info._ZN7cutlass13device_kernelIN5flash19enable_sm80_to_sm89INS1_16FlashAttnFwdSm80INS1_25CollectiveMainloopFwdSm80ILi4ELi1ELb0EN4cute5tupleIJNS5_1CILi128EEENS7_ILi80EEENS7_ILi64EEEEEELi64ENS_10bfloat16_tEfNS_4arch4Sm80ELb0ELb1ELb1ELb1ELb1ELb0ELb1ELb1EEENS1_21CollectiveEpilogueFwdINS6_IJS8_SA_S9_EEENS6_IJNS7_ILi1EEESI_SI_EEESC_SE_Li128ELb1ELb1ELb1ELb0EEENS1_36VarlenDynamicPersistentTileSchedulerILi128ELi80ELi128ELi128ELb1ELb1ELb0ELb1ELb0ELb1EEEEEEEEEvNT_6ParamsE,"",@"SHT_CUDA_INFO"
	.sectionflags	@""
	.align	4


	//----- nvinfo : EIATTR_CUDA_API_VERSION
	.align		4
        /*0000*/ 	.byte	0x04, 0x37
        /*0002*/ 	.short	(.L_114 - .L_113)
.L_113:
        /*0004*/ 	.word	0x00000082


	//----- nvinfo : EIATTR_KPARAM_INFO
	.align		4
.L_114:
        /*0008*/ 	.byte	0x04, 0x17
        /*000a*/ 	.short	(.L_116 - .L_115)
.L_115:
        /*000c*/ 	.word	0x00000000
        /*0010*/ 	.short	0x0000
        /*0012*/ 	.short	0x0000
        /*0014*/ 	.byte	0x00, 0xf0, 0xe1, 0x10


	//----- nvinfo : EIATTR_SPARSE_MMA_MASK
	.align		4
.L_116:
        /*0018*/ 	.byte	0x03, 0x50
        /*001a*/ 	.short	0x0000


	//----- nvinfo : EIATTR_MAXREG_COUNT
	.align		4
        /*001c*/ 	.byte	0x03, 0x1b
        /*001e*/ 	.short	0x00ff


	//----- nvinfo : EIATTR_MERCURY_ISA_VERSION
	.align		4
        /*0020*/ 	.byte	0x03, 0x5f
        /*0022*/ 	.short	0x0101


	//----- nvinfo : EIATTR_VRC_CTA_INIT_COUNT
	.align		4
        /*0024*/ 	.byte	0x02, 0x4a
	.zero		1
	.zero		1


	//----- nvinfo : EIATTR_EXIT_INSTR_OFFSETS
	.align		4
        /*0028*/ 	.byte	0x04, 0x1c
        /*002a*/ 	.short	(.L_118 - .L_117)


	//   ....[0]....
.L_117:
        /*002c*/ 	.word	0x00000010


	//----- nvinfo : EIATTR_MAX_THREADS
	.align		4
.L_118:
        /*0030*/ 	.byte	0x04, 0x05
        /*0032*/ 	.short	(.L_120 - .L_119)
.L_119:
        /*0034*/ 	.word	0x00000080
        /*0038*/ 	.word	0x00000001
        /*003c*/ 	.word	0x00000001


	//----- nvinfo : EIATTR_CBANK_PARAM_SIZE
	.align		4
.L_120:
        /*0040*/ 	.byte	0x03, 0x19
        /*0042*/ 	.short	0x0438


	//----- nvinfo : EIATTR_PARAM_CBANK
	.align		4
        /*0044*/ 	.byte	0x04, 0x0a
        /*0046*/ 	.short	(.L_122 - .L_121)
	.align		4
.L_121:
        /*0048*/ 	.word	index@(.nv.constant0._ZN7cutlass13device_kernelIN5flash19enable_sm80_to_sm89INS1_16FlashAttnFwdSm80INS1_25CollectiveMainloopFwdSm80ILi4ELi1ELb0EN4cute5tupleIJNS5_1CILi128EEENS7_ILi80EEENS7_ILi64EEEEEELi64ENS_10bfloat16_tEfNS_4arch4Sm80ELb0ELb1ELb1ELb1ELb1ELb0ELb1ELb1EEENS1_21CollectiveEpilogueFwdINS6_IJS8_SA_S9_EEENS6_IJNS7_ILi1EEESI_SI_EEESC_SE_Li128ELb1ELb1ELb1ELb0EEENS1_36VarlenDynamicPersistentTileSchedulerILi128ELi80ELi128ELi128ELb1ELb1ELb0ELb1ELb0ELb1EEEEEEEEEvNT_6ParamsE)
        /*004c*/ 	.short	0x0380
        /*004e*/ 	.short	0x0438


	//----- nvinfo : EIATTR_SW_WAR
	.align		4
.L_122:
        /*0050*/ 	.byte	0x04, 0x36
        /*0052*/ 	.short	(.L_124 - .L_123)
.L_123:
        /*0054*/ 	.word	0x00000008
.L_124:


//--------------------- .nv.info._ZN7cutlass13device_kernelIN5flash19enable_sm80_to_sm89INS1_16FlashAttnFwdSm80INS1_25CollectiveMainloopFwdSm80ILi4ELi1ELb0EN4cute5tupleIJNS5_1CILi128EEENS7_ILi80EEENS7_ILi64EEEEEELi64ENS_10bfloat16_tEfNS_4arch4Sm80ELb0ELb1ELb1ELb1ELb1ELb1ELb1ELb1EEENS1_21CollectiveEpilogueFwdINS6_IJS8_SA_S9_EEENS6_IJNS7_ILi1EEESI_SI_EEESC_SE_Li128ELb1ELb1ELb1ELb0EEENS1_36VarlenDynamicPersistentTileSchedulerILi128ELi80ELi128ELi128ELb1ELb1ELb0ELb1ELb0ELb1EEEEEEEEEvNT_6ParamsE --------------------------
	.section	.nv.info._ZN7cutlass13device_kernelIN5flash19enable_sm80_to_sm89INS1_16FlashAttnFwdSm80INS1_25CollectiveMainloopFwdSm80ILi4ELi1ELb0EN4cute5tupleIJNS5_1CILi128EEENS7_ILi80EEENS7_ILi64EEEEEELi64ENS_10bfloat16_tEfNS_4arch4Sm80ELb0ELb1ELb1ELb1ELb1ELb1ELb1ELb1EEENS1_21CollectiveEpilogueFwdINS6_IJS8_SA_S9_EEENS6_IJNS7_ILi1EEESI_SI_EEESC_SE_Li128ELb1ELb1ELb1ELb0EEENS1_36VarlenDynamicPersistentTileSchedulerILi128ELi80ELi128ELi128ELb1ELb1ELb0ELb1ELb0ELb1EEEEEEEEEvNT_6ParamsE,"",@"SHT_CUDA_INFO"
	.sectionflags	@""
	.align	4


	//----- nvinfo : EIATTR_CUDA_API_VERSION
	.align		4
        /*0000*/ 	.byte	0x04, 0x37
        /*0002*/ 	.short	(.L_126 - .L_125)
.L_125:
        /*0004*/ 	.word	0x00000082


	//----- nvinfo : EIATTR_KPARAM_INFO
	.align		4
.L_126:
        /*0008*/ 	.byte	0x04, 0x17
        /*000a*/ 	.short	(.L_128 - .L_127)
.L_127:
        /*000c*/ 	.word	0x00000000
        /*0010*/ 	.short	0x0000
        /*0012*/ 	.short	0x0000
        /*0014*/ 	.byte	0x00, 0xf0, 0xe1, 0x10


	//----- nvinfo : EIATTR_SPARSE_MMA_MASK
	.align		4
.L_128:
        /*0018*/ 	.byte	0x03, 0x50
        /*001a*/ 	.short	0x0000


	//----- nvinfo : EIATTR_MAXREG_COUNT
	.align		4
        /*001c*/ 	.byte	0x03, 0x1b
        /*001e*/ 	.short	0x00ff


	//----- nvinfo : EIATTR_MERCURY_ISA_VERSION
	.align		4
        /*0020*/ 	.byte	0x03, 0x5f
        /*0022*/ 	.short	0x0101


	//----- nvinfo : EIATTR_VRC_CTA_INIT_COUNT
	.align		4
        /*0024*/ 	.byte	0x02, 0x4a
	.zero		1
	.zero		1


	//----- nvinfo : EIATTR_EXIT_INSTR_OFFSETS
	.align		4
        /*0028*/ 	.byte	0x04, 0x1c
        /*002a*/ 	.short	(.L_130 - .L_129)


	//   ....[0]....
.L_129:
        /*002c*/ 	.word	0x00000010


	//----- nvinfo : EIATTR_MAX_THREADS
	.align		4
.L_130:
        /*0030*/ 	.byte	0x04, 0x05
        /*0032*/ 	.short	(.L_132 - .L_131)
.L_131:
        /*0034*/ 	.word	0x00000080
        /*0038*/ 	.word	0x00000001
        /*003c*/ 	.word	0x00000001


	//----- nvinfo : EIATTR_CBANK_PARAM_SIZE
	.align		4
.L_132:
        /*0040*/ 	.byte	0x03, 0x19
        /*0042*/ 	.short	0x0438


	//----- nvinfo : EIATTR_PARAM_CBANK
	.align		4
        /*0044*/ 	.byte	0x04, 0x0a
        /*0046*/ 	.short	(.L_134 - .L_133)
	.align		4
.L_133:
        /*0048*/ 	.word	index@(.nv.constant0._ZN7cutlass13device_kernelIN5flash19enable_sm80_to_sm89INS1_16FlashAttnFwdSm80INS1_25CollectiveMainloopFwdSm80ILi4ELi1ELb0EN4cute5tupleIJNS5_1CILi128EEENS7_ILi80EEENS7_ILi64EEEEEELi64ENS_10bfloat16_tEfNS_4arch4Sm80ELb0ELb1ELb1ELb1ELb1ELb1ELb1ELb1EEENS1_21CollectiveEpilogueFwdINS6_IJS8_SA_S9_EEENS6_IJNS7_ILi1EEESI_SI_EEESC_SE_Li128ELb1ELb1ELb1ELb0EEENS1_36VarlenDynamicPersistentTileSchedulerILi128ELi80ELi128ELi128ELb1ELb1ELb0ELb1ELb0ELb1EEEEEEEEEvNT_6ParamsE)
        /*004c*/ 	.short	0x0380
        /*004e*/ 	.short	0x0438


	//----- nvinfo : EIATTR_SW_WAR
	.align		4
.L_134:
        /*0050*/ 	.byte	0x04, 0x36
        /*0052*/ 	.short	(.L_136 - .L_135)
.L_135:
        /*0054*/ 	.word	0x00000008
.L_136:


//--------------------- .nv.info._ZN7cutlass13device_kernelIN5flash19enable_sm80_to_sm89INS1_16FlashAttnFwdSm80INS1_25CollectiveMainloopFwdSm80ILi4ELi1ELb0EN4cute5tupleIJNS5_1CILi128EEENS7_ILi112EEENS7_ILi64EEEEEELi64ENS_10bfloat16_tEfNS_4arch4Sm80ELb1ELb0ELb1ELb0ELb1ELb0ELb1ELb1EEENS1_21CollectiveEpilogueFwdINS6_IJS8_SA_S9_EEENS6_IJNS7_ILi1EEESI_SI_EEESC_SE_Li128ELb0ELb1ELb1ELb0EEENS1_30DynamicPersistentTileSchedulerILi128ELi128ELb1ELb1ELb0EEEEEEEEEvNT_6ParamsE --------------------------
	.section	.nv.info._ZN7cutlass13device_kernelIN5flash19enable_sm80_to_sm89INS1_16FlashAttnFwdSm80INS1_25CollectiveMainloopFwdSm80ILi4ELi1ELb0EN4cute5tupleIJNS5_1CILi128EEENS7_ILi112EEENS7_ILi64EEEEEELi64ENS_10bfloat16_tEfNS_4arch4Sm80ELb1ELb0ELb1ELb0ELb1ELb0ELb1ELb1EEENS1_21CollectiveEpilogueFwdINS6_IJS8_SA_S9_EEENS6_IJNS7_ILi1EEESI_SI_EEESC_SE_Li128ELb0ELb1ELb1ELb0EEENS1_30DynamicPersistentTileSchedulerILi128ELi128ELb1ELb1ELb0EEEEEEEEEvNT_6ParamsE,"",@"SHT_CUDA_INFO"
	.sectionflags	@""
	.align	4


	//----- nvinfo : EIATTR_CUDA_API_VERSION
	.align		4
        /*0000*/ 	.byte	0x04, 0x37
        /*0002*/ 	.short	(.L_138 - .L_137)
.L_137:
        /*0004*/ 	.word	0x00000082


	//----- nvinfo : EIATTR_KPARAM_INFO
	.align		4
.L_138:
        /*0008*/ 	.byte	0x04, 0x17
        /*000a*/ 	.short	(.L_140 - .L_139)
.L_139:
        /*000c*/ 	.word	0x00000000
        /*0010*/ 	.short	0x0000
        /*0012*/ 	.short	0x0000
        /*0014*/ 	.byte	0x00, 0xf0, 0xa1, 0x10


	//----- nvinfo : EIATTR_SPARSE_MMA_MASK
	.align		4
.L_140:
        /*0018*/ 	.byte	0x03, 0x50
        /*001a*/ 	.short	0x0000


	//----- nvinfo : EIATTR_MAXREG_COUNT
	.align		4
        /*001c*/ 	.byte	0x03, 0x1b
        /*001e*/ 	.short	0x00ff


	//----- nvinfo : EIATTR_MERCURY_ISA_VERSION
	.align		4
        /*0020*/ 	.byte	0x03, 0x5f
        /*0022*/ 	.short	0x0101


	//----- nvinfo : EIATTR_VRC_CTA_INIT_COUNT
	.align		4
        /*0024*/ 	.byte	0x02, 0x4a
	.zero		1
	.zero		1


	//----- nvinfo : EIATTR_EXIT_INSTR_OFFSETS
	.align		4
        /*0028*/ 	.byte	0x04, 0x1c
        /*002a*/ 	.short	(.L_142 - .L_141)


	//   ....[0]....
.L_141:
        /*002c*/ 	.word	0x00000010


	//----- nvinfo : EIATTR_MAX_THREADS
	.align		4
.L_142:
        /*0030*/ 	.byte	0x04, 0x05
        /*0032*/ 	.short	(.L_144 - .L_143)
.L_143:
        /*0034*/ 	.word	0x00000080
        /*0038*/ 	.word	0x00000001
        /*003c*/ 	.word	0x00000001


	//----- nvinfo : EIATTR_CBANK_PARAM_SIZE
	.align		4
.L_144:
        /*0040*/ 	.byte	0x03, 0x19
        /*0042*/ 	.short	0x0428


	//----- nvinfo : EIATTR_PARAM_CBANK
	.align		4
        /*0044*/ 	.byte	0x04, 0x0a
        /*0046*/ 	.short	(.L_146 - .L_145)
	.align		4
.L_145:
        /*0048*/ 	.word	index@(.nv.constant0._ZN7cutlass13device_kernelIN5flash19enable_sm80_to_sm89INS1_16FlashAttnFwdSm80INS1_25CollectiveMainloopFwdSm80ILi4ELi1ELb0EN4cute5tupleIJNS5_1CILi128EEENS7_ILi112EEENS7_ILi64EEEEEELi64ENS_10bfloat16_tEfNS_4arch4Sm80ELb1ELb0ELb1ELb0ELb1ELb0ELb1ELb1EEENS1_21CollectiveEpilogueFwdINS6_IJS8_SA_S9_EEENS6_IJNS7_ILi1EEESI_SI_EEESC_SE_Li128ELb0ELb1ELb1ELb0EEENS1_30DynamicPersistentTileSchedulerILi128ELi128ELb1ELb1ELb0EEEEEEEEEvNT_6ParamsE)
        /*004c*/ 	.short	0x0380
        /*004e*/ 	.short	0x0428


	//----- nvinfo : EIATTR_SW_WAR
	.align		4
.L_146:
        /*0050*/ 	.byte	0x04, 0x36
        /*0052*/ 	.short	(.L_148 - .L_147)
.L_147:
        /*0054*/ 	.word	0x00000008
.L_148:


//--------------------- .nv.info._ZN7cutlass13device_kernelIN5flash19enable_sm80_to_sm89INS1_16FlashAttnFwdSm80INS1_25CollectiveMainloopFwdSm80ILi4ELi1ELb0EN4cute5tupleIJNS5_1CILi128EEENS7_ILi80EEENS7_ILi64EEEEEELi64ENS_10bfloat16_tEfNS_4arch4Sm80ELb1ELb0ELb1ELb1ELb1ELb0ELb1ELb1EEENS1_21CollectiveEpilogueFwdINS6_IJS8_SA_S9_EEENS6_IJNS7_ILi1EEESI_SI_EEESC_SE_Li128ELb1ELb1ELb1ELb0EEENS1_36VarlenDynamicPersistentTileSchedulerILi128ELi80ELi128ELi128ELb1ELb1ELb0ELb1ELb1ELb1EEEEEEEEEvNT_6ParamsE --------------------------
	.section	.nv.info._ZN7cutlass13device_kernelIN5flash19enable_sm80_to_sm89INS1_16FlashAttnFwdSm80INS1_25CollectiveMainloopFwdSm80ILi4ELi1ELb0EN4cute5tupleIJNS5_1CILi128EEENS7_ILi80EEENS7_ILi64EEEEEELi64ENS_10bfloat16_tEfNS_4arch4Sm80ELb1ELb0ELb1ELb1ELb1ELb0ELb1ELb1EEENS1_21CollectiveEpilogueFwdINS6_IJS8_SA_S9_EEENS6_IJNS7_ILi1EEESI_SI_EEESC_SE_Li128ELb1ELb1ELb1ELb0EEENS1_36VarlenDynamicPersistentTileSchedulerILi128ELi80ELi128ELi128ELb1ELb1ELb0ELb1ELb1ELb1EEEEEEEEEvNT_6ParamsE,"",@"SHT_CUDA_INFO"
	.sectionflags	@""
	.align	4


	//----- nvinfo : EIATTR_CUDA_API_VERSION
	.align		4
        /*0000*/ 	.byte	0x04, 0x37
        /*0002*/ 	.short	(.L_150 - .L_149)
.L_149:
        /*0004*/ 	.word	0x00000082


	//----- nvinfo : EIATTR_KPARAM_INFO
	.align		4
.L_150:
        /*0008*/ 	.byte	0x04, 0x17
        /*000a*/ 	.short	(.L_152 - .L_151)
.L_151:
        /*000c*/ 	.word	0x00000000
        /*0010*/ 	.short	0x0000
        /*0012*/ 	.short	0x0000
        /*0014*/ 	.byte	0x00, 0xf0, 0xe1, 0x10


	//----- nvinfo : EIATTR_SPARSE_MMA_MASK
	.align		4
.L_152:
        /*0018*/ 	.byte	0x03, 0x50
        /*001a*/ 	.short	0x0000


	//----- nvinfo : EIATTR_MAXREG_COUNT
	.align		4
        /*001c*/ 	.byte	0x03, 0x1b
        /*001e*/ 	.short	0x00ff


	//----- nvinfo : EIATTR_MERCURY_ISA_VERSION
	.align		4
        /*0020*/ 	.byte	0x03, 0x5f
        /*0022*/ 	.short	0x0101


	//----- nvinfo : EIATTR_VRC_CTA_INIT_COUNT
	.align		4
        /*0024*/ 	.byte	0x02, 0x4a
	.zero		1
	.zero		1


	//----- nvinfo : EIATTR_EXIT_INSTR_OFFSETS
	.align		4
        /*0028*/ 	.byte	0x04, 0x1c
        /*002a*/ 	.short	(.L_154 - .L_153)


	//   ....[0]....
.L_153:
        /*002c*/ 	.word	0x00000010


	//----- nvinfo : EIATTR_MAX_THREADS
	.align		4
.L_154:
        /*0030*/ 	.byte	0x04, 0x05
        /*0032*/ 	.short	(.L_156 - .L_155)
.L_155:
        /*0034*/ 	.word	0x00000080
        /*0038*/ 	.word	0x00000001
        /*003c*/ 	.word	0x00000001


	//----- nvinfo : EIATTR_CBANK_PARAM_SIZE
	.align		4
.L_156:
        /*0040*/ 	.byte	0x03, 0x19
        /*0042*/ 	.short	0x0438


	//----- nvinfo : EIATTR_PARAM_CBANK
	.align		4
        /*0044*/ 	.byte	0x04, 0x0a
        /*0046*/ 	.short	(.L_158 - .L_157)
	.align		4
.L_157:
        /*0048*/ 	.word	index@(.nv.constant0._ZN7cutlass13device_kernelIN5flash19enable_sm80_to_sm89INS1_16FlashAttnFwdSm80INS1_25CollectiveMainloopFwdSm80ILi4ELi1ELb0EN4cute5tupleIJNS5_1CILi128EEENS7_ILi80EEENS7_ILi64EEEEEELi64ENS_10bfloat16_tEfNS_4arch4Sm80ELb1ELb0ELb1ELb1ELb1ELb0ELb1ELb1EEENS1_21CollectiveEpilogueFwdINS6_IJS8_SA_S9_EEENS6_IJNS7_ILi1EEESI_SI_EEESC_SE_Li128ELb1ELb1ELb1ELb0EEENS1_36VarlenDynamicPersistentTileSchedulerILi128ELi80ELi128ELi128ELb1ELb1ELb0ELb1ELb1ELb1EEEEEEEEEvNT_6ParamsE)
        /*004c*/ 	.short	0x0380
        /*004e*/ 	.short	0x0438


	//----- nvinfo : EIATTR_SW_WAR
	.align		4
.L_158:
        /*0050*/ 	.byte	0x04, 0x36
        /*0052*/ 	.short	(.L_160 - .L_159)
.L_159:
        /*0054*/ 	.word	0x00000008
.L_160:


//--------------------- .nv.info._ZN7cutlass13device_kernelIN5flash19enable_sm80_to_sm89INS1_16FlashAttnFwdSm80INS1_25CollectiveMainloopFwdSm80ILi4ELi1ELb0EN4cute5tupleIJNS5_1CILi128EEENS7_ILi80EEENS7_ILi64EEEEEELi64ENS_10bfloat16_tEfNS_4arch4Sm80ELb1ELb0ELb1ELb1ELb1ELb1ELb1ELb1EEENS1_21CollectiveEpilogueFwdINS6_IJS8_SA_S9_EEENS6_IJNS7_ILi1EEESI_SI_EEESC_SE_Li128ELb1ELb1ELb1ELb0EEENS1_36VarlenDynamicPersistentTileSchedulerILi128ELi80ELi128ELi128ELb1ELb1ELb0ELb1ELb1ELb1EEEEEEEEEvNT_6ParamsE --------------------------
	.section	.nv.info._ZN7cutlass13device_kernelIN5flash19enable_sm80_to_sm89INS1_16FlashAttnFwdSm80INS1_25CollectiveMainloopFwdSm80ILi4ELi1ELb0EN4cute5tupleIJNS5_1CILi128EEENS7_ILi80EEENS7_ILi64EEEEEELi64ENS_10bfloat16_tEfNS_4arch4Sm80ELb1ELb0ELb1ELb1ELb1ELb1ELb1ELb1EEENS1_21CollectiveEpilogueFwdINS6_IJS8_SA_S9_EEENS6_IJNS7_ILi1EEESI_SI_EEESC_SE_Li128ELb1ELb1ELb1ELb0EEENS1_36VarlenDynamicPersistentTileSchedulerILi128ELi80ELi128ELi128ELb1ELb1ELb0ELb1ELb1ELb1EEEEEEEEEvNT_6ParamsE,"",@"SHT_CUDA_INFO"
	.sectionflags	@""
	.align	4


	//----- nvinfo : EIATTR_CUDA_API_VERSION
	.align		4
        /*0000*/ 	.byte	0x04, 0x37
        /*0002*/ 	.short	(.L_162 - .L_161)
.L_161:
        /*0004*/ 	.word	0x00000082


	//----- nvinfo : EIATTR_KPARAM_INFO
	.align		4
.L_162:
        /*0008*/ 	.byte	0x04, 0x17
        /*000a*/ 	.short	(.L_164 - .L_163)
.L_163:
        /*000c*/ 	.word	0x00000000
        /*0010*/ 	.short	0x0000
        /*0012*/ 	.short	0x0000
        /*0014*/ 	.byte	0x00, 0xf0, 0xe1, 0x10


	//----- nvinfo : EIATTR_SPARSE_MMA_MASK
	.align		4
.L_164:
        /*0018*/ 	.byte	0x03, 0x50
        /*001a*/ 	.short	0x0000


	//----- nvinfo : EIATTR_MAXREG_COUNT
	.align		4
        /*001c*/ 	.byte	0x03, 0x1b
        /*001e*/ 	.short	0x00ff


	//----- nvinfo : EIATTR_MERCURY_ISA_VERSION
	.align		4
        /*0020*/ 	.byte	0x03, 0x5f
        /*0022*/ 	.short	0x0101


	//----- nvinfo : EIATTR_VRC_CTA_INIT_COUNT
	.align		4
        /*0024*/ 	.byte	0x02, 0x4a
	.zero		1
	.zero		1


	//----- nvinfo : EIATTR_EXIT_INSTR_OFFSETS
	.align		4
        /*0028*/ 	.byte	0x04, 0x1c
        /*002a*/ 	.short	(.L_166 - .L_165)


	//   ....[0]....
.L_165:
        /*002c*/ 	.word	0x00000010


	//----- nvinfo : EIATTR_MAX_THREADS
	.align		4
.L_166:
        /*0030*/ 	.byte	0x04, 0x05
        /*0032*/ 	.short	(.L_168 - .L_167)
.L_167:
        /*0034*/ 	.word	0x00000080
        /*0038*/ 	.word	0x00000001
        /*003c*/ 	.word	0x00000001


	//----- nvinfo : EIATTR_CBANK_PARAM_SIZE
	.align		4
.L_168:
        /*0040*/ 	.byte	0x03, 0x19
        /*0042*/ 	.short	0x0438


	//----- nvinfo : EIATTR_PARAM_CBANK
	.align		4
        /*0044*/ 	.byte	0x04, 0x0a
        /*0046*/ 	.short	(.L_170 - .L_169)
	.align		4
.L_169:
        /*0048*/ 	.word	index@(.nv.constant0._ZN7cutlass13device_kernelIN5flash19enable_sm80_to_sm89INS1_16FlashAttnFwdSm80INS1_25CollectiveMainloopFwdSm80ILi4ELi1ELb0EN4cute5tupleIJNS5_1CILi128EEENS7_ILi80EEENS7_ILi64EEEEEELi64ENS_10bfloat16_tEfNS_4arch4Sm80ELb1ELb0ELb1ELb1ELb1ELb1ELb1ELb1EEENS1_21CollectiveEpilogueFwdINS6_IJS8_SA_S9_EEENS6_IJNS7_ILi1EEESI_SI_EEESC_SE_Li128ELb1ELb1ELb1ELb0EEENS1_36VarlenDynamicPersistentTileSchedulerILi128ELi80ELi128ELi128ELb1ELb1ELb0ELb1ELb1ELb1EEEEEEEEEvNT_6ParamsE)
        /*004c*/ 	.short	0x0380
        /*004e*/ 	.short	0x0438


	//----- nvinfo : EIATTR_SW_WAR
	.align		4
.L_170:
        /*0050*/ 	.byte	0x04, 0x36
        /*0052*/ 	.short	(.L_172 - .L_171)
.L_171:
        /*0054*/ 	.word	0x00000008
.L_172:


//--------------------- .nv.callgraph             --------------------------
	.section	.nv.callgraph,"",@"SHT_CUDA_CALLGRAPH"
	.align	4
	.sectionentsize	8
	.align		4
        /*0000*/ 	.word	0x00000000
	.align		4
        /*0004*/ 	.word	0xffffffff
	.align		4
        /*0008*/ 	.word	0x00000000
	.align		4
        /*000c*/ 	.word	0xfffffffe
	.align		4
        /*0010*/ 	.word	0x00000000
	.align		4
        /*0014*/ 	.word	0xfffffffd
	.align		4
        /*0018*/ 	.word	0x00000000
	.align		4
        /*001c*/ 	.word	0xfffffffc


//--------------------- .nv.constant4             --------------------------
	.section	.nv.constant4,"a",@progbits
	.align	8
	.align		8
.nv.constant4:
        /*0000*/ 	.dword	_ZN85_INTERNAL_8e267dba_49_flash_fwd_hdim64_bf16_paged_split_softcap_sm80_cu_ee213261_36374cuda3std3__45__cpo5beginE
	.align		8
        /*0008*/ 	.dword	_ZN85_INTERNAL_8e267dba_49_flash_fwd_hdim64_bf16_paged_split_softcap_sm80_cu_ee213261_36374cuda3std3__45__cpo3endE
	.align		8
        /*0010*/ 	.dword	_ZN85_INTERNAL_8e267dba_49_flash_fwd_hdim64_bf16_paged_split_softcap_sm80_cu_ee213261_36374cuda3std3__45__cpo6cbeginE
	.align		8
        /*0018*/ 	.dword	_ZN85_INTERNAL_8e267dba_49_flash_fwd_hdim64_bf16_paged_split_softcap_sm80_cu_ee213261_36374cuda3std3__45__cpo4cendE
	.align		8
        /*0020*/ 	.dword	_ZN85_INTERNAL_8e267dba_49_flash_fwd_hdim64_bf16_paged_split_softcap_sm80_cu_ee213261_36374cuda3std3__487_GLOBAL__N__8e267dba_49_flash_fwd_hdim64_bf16_paged_split_softcap_sm80_cu_ee213261_36376ignoreE
	.align		8
        /*0028*/ 	.dword	_ZN85_INTERNAL_8e267dba_49_flash_fwd_hdim64_bf16_paged_split_softcap_sm80_cu_ee213261_36374cuda3std3__419piecewise_constructE
	.align		8
        /*0030*/ 	.dword	_ZN85_INTERNAL_8e267dba_49_flash_fwd_hdim64_bf16_paged_split_softcap_sm80_cu_ee213261_36374cuda3std3__48in_placeE
	.align		8
        /*0038*/ 	.dword	_ZN85_INTERNAL_8e267dba_49_flash_fwd_hdim64_bf16_paged_split_softcap_sm80_cu_ee213261_36374cuda3std6ranges3__45__cpo4swapE
	.align		8
        /*0040*/ 	.dword	_ZN85_INTERNAL_8e267dba_49_flash_fwd_hdim64_bf16_paged_split_softcap_sm80_cu_ee213261_36374cuda3std6ranges3__45__cpo9iter_moveE
	.align		8
        /*0048*/ 	.dword	_ZN85_INTERNAL_8e267dba_49_flash_fwd_hdim64_bf16_paged_split_softcap_sm80_cu_ee213261_36374cute7productE
	.align		8
        /*0050*/ 	.dword	_ZN85_INTERNAL_8e267dba_49_flash_fwd_hdim64_bf16_paged_split_softcap_sm80_cu_ee213261_36374cute1_E


//--------------------- .text._ZN7cutlass13device_kernelIN5flash19enable_sm80_to_sm89INS1_16FlashAttnFwdSm80INS1_25CollectiveMainloopFwdSm80ILi4ELi1ELb0EN4cute5tupleIJNS5_1CILi128EEENS7_ILi112EEENS7_ILi64EEEEEELi64ENS_10bfloat16_tEfNS_4arch4Sm80ELb0ELb0ELb1ELb0ELb1ELb0ELb1ELb1EEENS1_21CollectiveEpilogueFwdINS6_IJS8_SA_S9_EEENS6_IJNS7_ILi1EEESI_SI_EEESC_SE_Li128ELb0ELb1ELb1ELb0EEENS1_19SingleTileSchedulerILb0ELb1ELb1ELi128EEEEEEEEEvNT_6ParamsE --------------------------
	.section	.text._ZN7cutlass13device_kernelIN5flash19enable_sm80_to_sm89INS1_16FlashAttnFwdSm80INS1_25CollectiveMainloopFwdSm80ILi4ELi1ELb0EN4cute5tupleIJNS5_1CILi128EEENS7_ILi112EEENS7_ILi64EEEEEELi64ENS_10bfloat16_tEfNS_4arch4Sm80ELb0ELb0ELb1ELb0ELb1ELb0ELb1ELb1EEENS1_21CollectiveEpilogueFwdINS6_IJS8_SA_S9_EEENS6_IJNS7_ILi1EEESI_SI_EEESC_SE_Li128ELb0ELb1ELb1ELb0EEENS1_19SingleTileSchedulerILb0ELb1ELb1ELi128EEEEEEEEEvNT_6ParamsE,"ax",@progbits
	.align	128
.text._ZN7cutlass13device_kernelIN5flash19enable_sm80_to_sm89INS1_16FlashAttnFwdSm80INS1_25CollectiveMainloopFwdSm80ILi4ELi1ELb0EN4cute5tupleIJNS5_1CILi128EEENS7_ILi112EEENS7_ILi64EEEEEELi64ENS_10bfloat16_tEfNS_4arch4Sm80ELb0ELb0ELb1ELb0ELb1ELb0ELb1ELb1EEENS1_21CollectiveEpilogueFwdINS6_IJS8_SA_S9_EEENS6_IJNS7_ILi1EEESI_SI_EEESC_SE_Li128ELb0ELb1ELb1ELb0EEENS1_19SingleTileSchedulerILb0ELb1ELb1ELi128EEEEEEEEEvNT_6ParamsE:
        .type           _ZN7cutlass13device_kernelIN5flash19enable_sm80_to_sm89INS1_16FlashAttnFwdSm80INS1_25CollectiveMainloopFwdSm80ILi4ELi1ELb0EN4cute5tupleIJNS5_1CILi128EEENS7_ILi112EEENS7_ILi64EEEEEELi64ENS_10bfloat16_tEfNS_4arch4Sm80ELb0ELb0ELb1ELb0ELb1ELb0ELb1ELb1EEENS1_21CollectiveEpilogueFwdINS6_IJS8_SA_S9_EEENS6_IJNS7_ILi1EEESI_SI_EEESC_SE_Li128ELb0ELb1ELb1ELb0EEENS1_19SingleTileSchedulerILb0ELb1ELb1ELi128EEEEEEEEEvNT_6ParamsE,@function
        .size           _ZN7cutlass13device_kernelIN5flash19enable_sm80_to_sm89INS1_16FlashAttnFwdSm80INS1_25CollectiveMainloopFwdSm80ILi4ELi1ELb0EN4cute5tupleIJNS5_1CILi128EEENS7_ILi112EEENS7_ILi64EEEEEELi64ENS_10bfloat16_tEfNS_4arch4Sm80ELb0ELb0ELb1ELb0ELb1ELb0ELb1ELb1EEENS1_21CollectiveEpilogueFwdINS6_IJS8_SA_S9_EEENS6_IJNS7_ILi1EEESI_SI_EEESC_SE_Li128ELb0ELb1ELb1ELb0EEENS1_19SingleTileSchedulerILb0ELb1ELb1ELi128EEEEEEEEEvNT_6ParamsE,(.L_x_9 - _ZN7cutlass13device_kernelIN5flash19enable_sm80_to_sm89INS1_16FlashAttnFwdSm80INS1_25CollectiveMainloopFwdSm80ILi4ELi1ELb0EN4cute5tupleIJNS5_1CILi128EEENS7_ILi112EEENS7_ILi64EEEEEELi64ENS_10bfloat16_tEfNS_4arch4Sm80ELb0ELb0ELb1ELb0ELb1ELb0ELb1ELb1EEENS1_21CollectiveEpilogueFwdINS6_IJS8_SA_S9_EEENS6_IJNS7_ILi1EEESI_SI_EEESC_SE_Li128ELb0ELb1ELb1ELb0EEENS1_19SingleTileSchedulerILb0ELb1ELb1ELi128EEEEEEEEEvNT_6ParamsE)
        .other          _ZN7cutlass13device_kernelIN5flash19enable_sm80_to_sm89INS1_16FlashAttnFwdSm80INS1_25CollectiveMainloopFwdSm80ILi4ELi1ELb0EN4cute5tupleIJNS5_1CILi128EEENS7_ILi112EEENS7_ILi64EEEEEELi64ENS_10bfloat16_tEfNS_4arch4Sm80ELb0ELb0ELb1ELb0ELb1ELb0ELb1ELb1EEENS1_21CollectiveEpilogueFwdINS6_IJS8_SA_S9_EEENS6_IJNS7_ILi1EEESI_SI_EEESC_SE_Li128ELb0ELb1ELb1ELb0EEENS1_19SingleTileSchedulerILb0ELb1ELb1ELi128EEEEEEEEEvNT_6ParamsE,@"STO_CUDA_ENTRY STV_DEFAULT"
_ZN7cutlass13device_kernelIN5flash19enable_sm80_to_sm89INS1_16FlashAttnFwdSm80INS1_25CollectiveMainloopFwdSm80ILi4ELi1ELb0EN4cute5tupleIJNS5_1CILi128EEENS7_ILi112EEENS7_ILi64EEEEEELi64ENS_10bfloat16_tEfNS_4arch4Sm80ELb0ELb0ELb1ELb0ELb1ELb0ELb1ELb1EEENS1_21CollectiveEpilogueFwdINS6_IJS8_SA_S9_EEENS6_IJNS7_ILi1EEESI_SI_EEESC_SE_Li128ELb0ELb1ELb1ELb0EEENS1_19SingleTileSchedulerILb0ELb1ELb1ELi128EEEEEEEEEvNT_6ParamsE:
[----:B------:R-:W-:Y:S01]  /*0000*/  LDC R1, c[0x0][0x37c] ;  /* 0x0000df00ff017b82 */ /* 0x000fe20000000800 */
[----:B------:R-:W-:Y:S05]  /*0010*/  EXIT ;  /* 0x000000000000794d */ /* 0x000fea0003800000 */
.L_x_0:
[----:B------:R-:W-:-:S00]  /*0020*/  BRA `(.L_x_0) ;  /* 0xfffffffc00fc7947 */ /* 0x000fc0000383ffff */
[----:B------:R-:W-:-:S00]  /*0030*/  NOP ;  /* 0x0000000000007918 */ /* 0x000fc00000000000 */
        /* <DEDUP_REMOVED lines=12> */
.L_x_9:


//--------------------- .text._ZN7cutlass13device_kernelIN5flash19enable_sm80_to_sm89INS1_16FlashAttnFwdSm80INS1_25CollectiveMainloopFwdSm80ILi4ELi1ELb0EN4cute5tupleIJNS5_1CILi128EEENS7_ILi80EEENS7_ILi64EEEEEELi64ENS_10bfloat16_tEfNS_4arch4Sm80ELb0ELb0ELb1ELb1ELb1ELb0ELb1ELb1EEENS1_21CollectiveEpilogueFwdINS6_IJS8_SA_S9_EEENS6_IJNS7_ILi1EEESI_SI_EEESC_SE_Li128ELb1ELb1ELb1ELb0EEENS1_36VarlenDynamicPersistentTileSchedulerILi128ELi80ELi128ELi128ELb1ELb1ELb0ELb0ELb1ELb1EEEEEEEEEvNT_6ParamsE --------------------------
	.section	.text._ZN7cutlass13device_kernelIN5flash19enable_sm80_to_sm89INS1_16FlashAttnFwdSm80INS1_25CollectiveMainloopFwdSm80ILi4ELi1ELb0EN4cute5tupleIJNS5_1CILi128EEENS7_ILi80EEENS7_ILi64EEEEEELi64ENS_10bfloat16_tEfNS_4arch4Sm80ELb0ELb0ELb1ELb1ELb1ELb0ELb1ELb1EEENS1_21CollectiveEpilogueFwdINS6_IJS8_SA_S9_EEENS6_IJNS7_ILi1EEESI_SI_EEESC_SE_Li128ELb1ELb1ELb1ELb0EEENS1_36VarlenDynamicPersistentTileSchedulerILi128ELi80ELi128ELi128ELb1ELb1ELb0ELb0ELb1ELb1EEEEEEEEEvNT_6ParamsE,"ax",@progbits
	.align	128
.text._ZN7cutlass13device_kernelIN5flash19enable_sm80_to_sm89INS1_16FlashAttnFwdSm80INS1_25CollectiveMainloopFwdSm80ILi4ELi1ELb0EN4cute5tupleIJNS5_1CILi128EEENS7_ILi80EEENS7_ILi64EEEEEELi64ENS_10bfloat16_tEfNS_4arch4Sm80ELb0ELb0ELb1ELb1ELb1ELb0ELb1ELb1EEENS1_21CollectiveEpilogueFwdINS6_IJS8_SA_S9_EEENS6_IJNS7_ILi1EEESI_SI_EEESC_SE_Li128ELb1ELb1ELb1ELb0EEENS1_36VarlenDynamicPersistentTileSchedulerILi128ELi80ELi128ELi128ELb1ELb1ELb0ELb0ELb1ELb1EEEEEEEEEvNT_6ParamsE:
        .type           _ZN7cutlass13device_kernelIN5flash19enable_sm80_to_sm89INS1_16FlashAttnFwdSm80INS1_25CollectiveMainloopFwdSm80ILi4ELi1ELb0EN4cute5tupleIJNS5_1CILi128EEENS7_ILi80EEENS7_ILi64EEEEEELi64ENS_10bfloat16_tEfNS_4arch4Sm80ELb0ELb0ELb1ELb1ELb1ELb0ELb1ELb1EEENS1_21CollectiveEpilogueFwdINS6_IJS8_SA_S9_EEENS6_IJNS7_ILi1EEESI_SI_EEESC_SE_Li128ELb1ELb1ELb1ELb0EEENS1_36VarlenDynamicPersistentTileSchedulerILi128ELi80ELi128ELi128ELb1ELb1ELb0ELb0ELb1ELb1EEEEEEEEEvNT_6ParamsE,@function
        .size           _ZN7cutlass13device_kernelIN5flash19enable_sm80_to_sm89INS1_16FlashAttnFwdSm80INS1_25CollectiveMainloopFwdSm80ILi4ELi1ELb0EN4cute5tupleIJNS5_1CILi128EEENS7_ILi80EEENS7_ILi64EEEEEELi64ENS_10bfloat16_tEfNS_4arch4Sm80ELb0ELb0ELb1ELb1ELb1ELb0ELb1ELb1EEENS1_21CollectiveEpilogueFwdINS6_IJS8_SA_S9_EEENS6_IJNS7_ILi1EEESI_SI_EEESC_SE_Li128ELb1ELb1ELb1ELb0EEENS1_36VarlenDynamicPersistentTileSchedulerILi128ELi80ELi128ELi128ELb1ELb1ELb0ELb0ELb1ELb1EEEEEEEEEvNT_6ParamsE,(.L_x_10 - _ZN7cutlass13device_kernelIN5flash19enable_sm80_to_sm89INS1_16FlashAttnFwdSm80INS1_25CollectiveMainloopFwdSm80ILi4ELi1ELb0EN4cute5tupleIJNS5_1CILi128EEENS7_ILi80EEENS7_ILi64EEEEEELi64ENS_10bfloat16_tEfNS_4arch4Sm80ELb0ELb0ELb1ELb1ELb1ELb0ELb1ELb1EEENS1_21CollectiveEpilogueFwdINS6_IJS8_SA_S9_EEENS6_IJNS7_ILi1EEESI_SI_EEESC_SE_Li128ELb1ELb1ELb1ELb0EEENS1_36VarlenDynamicPersistentTileSchedulerILi128ELi80ELi128ELi128ELb1ELb1ELb0ELb0ELb1ELb1EEEEEEEEEvNT_6ParamsE)
        .other          _ZN7cutlass13device_kernelIN5flash19enable_sm80_to_sm89INS1_16FlashAttnFwdSm80INS1_25CollectiveMainloopFwdSm80ILi4ELi1ELb0EN4cute5tupleIJNS5_1CILi128EEENS7_ILi80EEENS7_ILi64EEEEEELi64ENS_10bfloat16_tEfNS_4arch4Sm80ELb0ELb0ELb1ELb1ELb1ELb0ELb1ELb1EEENS1_21CollectiveEpilogueFwdINS6_IJS8_SA_S9_EEENS6_IJNS7_ILi1EEESI_SI_EEESC_SE_Li128ELb1ELb1ELb1ELb0EEENS1_36VarlenDynamicPersistentTileSchedulerILi128ELi80ELi128ELi128ELb1ELb1ELb0ELb0ELb1ELb1EEEEEEEEEvNT_6ParamsE,@"STO_CUDA_ENTRY STV_DEFAULT"
_ZN7cutlass13device_kernelIN5flash19enable_sm80_to_sm89INS1_16FlashAttnFwdSm80INS1_25CollectiveMainloopFwdSm80ILi4ELi1ELb0EN4cute5tupleIJNS5_1CILi128EEENS7_ILi80EEENS7_ILi64EEEEEELi64ENS_10bfloat16_tEfNS_4arch4Sm80ELb0ELb0ELb1ELb1ELb1ELb0ELb1ELb1EEENS1_21CollectiveEpilogueFwdINS6_IJS8_SA_S9_EEENS6_IJNS7_ILi1EEESI_SI_EEESC_SE_Li128ELb1ELb1ELb1ELb0EEENS1_36VarlenDynamicPersistentTileSchedulerILi128ELi80ELi128ELi128ELb1ELb1ELb0ELb0ELb1ELb1EEEEEEEEEvNT_6ParamsE:
[----:B------:R-:W-:Y:S01]  /*0000*/  LDC R1, c[0x0][0x37c] ;  /* 0x0000df00ff017b82 */ /* 0x000fe20000000800 */
[----:B------:R-:W-:Y:S05]  /*0010*/  EXIT ;  /* 0x000000000000794d */ /* 0x000fea0003800000 */
.L_x_1:
        /* <DEDUP_REMOVED lines=14> */
.L_x_10:


//--------------------- .text._ZN7cutlass13device_kernelIN5flash19enable_sm80_to_sm89INS1_16FlashAttnFwdSm80INS1_25CollectiveMainloopFwdSm80ILi4ELi1ELb0EN4cute5tupleIJNS5_1CILi128EEENS7_ILi80EEENS7_ILi64EEEEEELi64ENS_10bfloat16_tEfNS_4arch4Sm80ELb0ELb0ELb1ELb1ELb1ELb1ELb1ELb1EEENS1_21CollectiveEpilogueFwdINS6_IJS8_SA_S9_EEENS6_IJNS7_ILi1EEESI_SI_EEESC_SE_Li128ELb1ELb1ELb1ELb0EEENS1_36VarlenDynamicPersistentTileSchedulerILi128ELi80ELi128ELi128ELb1ELb1ELb0ELb0ELb1ELb1EEEEEEEEEvNT_6ParamsE --------------------------
	.section	.text._ZN7cutlass13device_kernelIN5flash19enable_sm80_to_sm89INS1_16FlashAttnFwdSm80INS1_25CollectiveMainloopFwdSm80ILi4ELi1ELb0EN4cute5tupleIJNS5_1CILi128EEENS7_ILi80EEENS7_ILi64EEEEEELi64ENS_10bfloat16_tEfNS_4arch4Sm80ELb0ELb0ELb1ELb1ELb1ELb1ELb1ELb1EEENS1_21CollectiveEpilogueFwdINS6_IJS8_SA_S9_EEENS6_IJNS7_ILi1EEESI_SI_EEESC_SE_Li128ELb1ELb1ELb1ELb0EEENS1_36VarlenDynamicPersistentTileSchedulerILi128ELi80ELi128ELi128ELb1ELb1ELb0ELb0ELb1ELb1EEEEEEEEEvNT_6ParamsE,"ax",@progbits
	.align	128
.text._ZN7cutlass13device_kernelIN5flash19enable_sm80_to_sm89INS1_16FlashAttnFwdSm80INS1_25CollectiveMainloopFwdSm80ILi4ELi1ELb0EN4cute5tupleIJNS5_1CILi128EEENS7_ILi80EEENS7_ILi64EEEEEELi64ENS_10bfloat16_tEfNS_4arch4Sm80ELb0ELb0ELb1ELb1ELb1ELb1ELb1ELb1EEENS1_21CollectiveEpilogueFwdINS6_IJS8_SA_S9_EEENS6_IJNS7_ILi1EEESI_SI_EEESC_SE_Li128ELb1ELb1ELb1ELb0EEENS1_36VarlenDynamicPersistentTileSchedulerILi128ELi80ELi128ELi128ELb1ELb1ELb0ELb0ELb1ELb1EEEEEEEEEvNT_6ParamsE:
        .type           _ZN7cutlass13device_kernelIN5flash19enable_sm80_to_sm89INS1_16FlashAttnFwdSm80INS1_25CollectiveMainloopFwdSm80ILi4ELi1ELb0EN4cute5tupleIJNS5_1CILi128EEENS7_ILi80EEENS7_ILi64EEEEEELi64ENS_10bfloat16_tEfNS_4arch4Sm80ELb0ELb0ELb1ELb1ELb1ELb1ELb1ELb1EEENS1_21CollectiveEpilogueFwdINS6_IJS8_SA_S9_EEENS6_IJNS7_ILi1EEESI_SI_EEESC_SE_Li128ELb1ELb1ELb1ELb0EEENS1_36VarlenDynamicPersistentTileSchedulerILi128ELi80ELi128ELi128ELb1ELb1ELb0ELb0ELb1ELb1EEEEEEEEEvNT_6ParamsE,@function
        .size           _ZN7cutlass13device_kernelIN5flash19enable_sm80_to_sm89INS1_16FlashAttnFwdSm80INS1_25CollectiveMainloopFwdSm80ILi4ELi1ELb0EN4cute5tupleIJNS5_1CILi128EEENS7_ILi80EEENS7_ILi64EEEEEELi64ENS_10bfloat16_tEfNS_4arch4Sm80ELb0ELb0ELb1ELb1ELb1ELb1ELb1ELb1EEENS1_21CollectiveEpilogueFwdINS6_IJS8_SA_S9_EEENS6_IJNS7_ILi1EEESI_SI_EEESC_SE_Li128ELb1ELb1ELb1ELb0EEENS1_36VarlenDynamicPersistentTileSchedulerILi128ELi80ELi128ELi128ELb1ELb1ELb0ELb0ELb1ELb1EEEEEEEEEvNT_6ParamsE,(.L_x_11 - _ZN7cutlass13device_kernelIN5flash19enable_sm80_to_sm89INS1_16FlashAttnFwdSm80INS1_25CollectiveMainloopFwdSm80ILi4ELi1ELb0EN4cute5tupleIJNS5_1CILi128EEENS7_ILi80EEENS7_ILi64EEEEEELi64ENS_10bfloat16_tEfNS_4arch4Sm80ELb0ELb0ELb1ELb1ELb1ELb1ELb1ELb1EEENS1_21CollectiveEpilogueFwdINS6_IJS8_SA_S9_EEENS6_IJNS7_ILi1EEESI_SI_EEESC_SE_Li128ELb1ELb1ELb1ELb0EEENS1_36VarlenDynamicPersistentTileSchedulerILi128ELi80ELi128ELi128ELb1ELb1ELb0ELb0ELb1ELb1EEEEEEEEEvNT_6ParamsE)
        .other          _ZN7cutlass13device_kernelIN5flash19enable_sm80_to_sm89INS1_16FlashAttnFwdSm80INS1_25CollectiveMainloopFwdSm80ILi4ELi1ELb0EN4cute5tupleIJNS5_1CILi128EEENS7_ILi80EEENS7_ILi64EEEEEELi64ENS_10bfloat16_tEfNS_4arch4Sm80ELb0ELb0ELb1ELb1ELb1ELb1ELb1ELb1EEENS1_21CollectiveEpilogueFwdINS6_IJS8_SA_S9_EEENS6_IJNS7_ILi1EEESI_SI_EEESC_SE_Li128ELb1ELb1ELb1ELb0EEENS1_36VarlenDynamicPersistentTileSchedulerILi128ELi80ELi128ELi128ELb1ELb1ELb0ELb0ELb1ELb1EEEEEEEEEvNT_6ParamsE,@"STO_CUDA_ENTRY STV_DEFAULT"
_ZN7cutlass13device_kernelIN5flash19enable_sm80_to_sm89INS1_16FlashAttnFwdSm80INS1_25CollectiveMainloopFwdSm80ILi4ELi1ELb0EN4cute5tupleIJNS5_1CILi128EEENS7_ILi80EEENS7_ILi64EEEEEELi64ENS_10bfloat16_tEfNS_4arch4Sm80ELb0ELb0ELb1ELb1ELb1ELb1ELb1ELb1EEENS1_21CollectiveEpilogueFwdINS6_IJS8_SA_S9_EEENS6_IJNS7_ILi1EEESI_SI_EEESC_SE_Li128ELb1ELb1ELb1ELb0EEENS1_36VarlenDynamicPersistentTileSchedulerILi128ELi80ELi128ELi128ELb1ELb1ELb0ELb0ELb1ELb1EEEEEEEEEvNT_6ParamsE:
[----:B------:R-:W-:Y:S01]  /*0000*/  LDC R1, c[0x0][0x37c] ;  /* 0x0000df00ff017b82 */ /* 0x000fe20000000800 */
[----:B------:R-:W-:Y:S05]  /*0010*/  EXIT ;  /* 0x000000000000794d */ /* 0x000fea0003800000 */
.L_x_2:
        /* <DEDUP_REMOVED lines=14> */
.L_x_11:


//--------------------- .text._ZN7cutlass13device_kernelIN5flash19enable_sm80_to_sm89INS1_16FlashAttnFwdSm80INS1_25CollectiveMainloopFwdSm80ILi4ELi1ELb0EN4cute5tupleIJNS5_1CILi128EEENS7_ILi96EEENS7_ILi64EEEEEELi64ENS_10bfloat16_tEfNS_4arch4Sm80ELb0ELb1ELb1ELb0ELb1ELb0ELb1ELb1EEENS1_21CollectiveEpilogueFwdINS6_IJS8_SA_S9_EEENS6_IJNS7_ILi1EEESI_SI_EEESC_SE_Li128ELb0ELb1ELb1ELb0EEENS1_19SingleTileSchedulerILb0ELb1ELb1ELi128EEEEEEEEEvNT_6ParamsE --------------------------
	.section	.text._ZN7cutlass13device_kernelIN5flash19enable_sm80_to_sm89INS1_16FlashAttnFwdSm80INS1_25CollectiveMainloopFwdSm80ILi4ELi1ELb0EN4cute5tupleIJNS5_1CILi128EEENS7_ILi96EEENS7_ILi64EEEEEELi64ENS_10bfloat16_tEfNS_4arch4Sm80ELb0ELb1ELb1ELb0ELb1ELb0ELb1ELb1EEENS1_21CollectiveEpilogueFwdINS6_IJS8_SA_S9_EEENS6_IJNS7_ILi1EEESI_SI_EEESC_SE_Li128ELb0ELb1ELb1ELb0EEENS1_19SingleTileSchedulerILb0ELb1ELb1ELi128EEEEEEEEEvNT_6ParamsE,"ax",@progbits
	.align	128
.text._ZN7cutlass13device_kernelIN5flash19enable_sm80_to_sm89INS1_16FlashAttnFwdSm80INS1_25CollectiveMainloopFwdSm80ILi4ELi1ELb0EN4cute5tupleIJNS5_1CILi128EEENS7_ILi96EEENS7_ILi64EEEEEELi64ENS_10bfloat16_tEfNS_4arch4Sm80ELb0ELb1ELb1ELb0ELb1ELb0ELb1ELb1EEENS1_21CollectiveEpilogueFwdINS6_IJS8_SA_S9_EEENS6_IJNS7_ILi1EEESI_SI_EEESC_SE_Li128ELb0ELb1ELb1ELb0EEENS1_19SingleTileSchedulerILb0ELb1ELb1ELi128EEEEEEEEEvNT_6ParamsE:
        .type           _ZN7cutlass13device_kernelIN5flash19enable_sm80_to_sm89INS1_16FlashAttnFwdSm80INS1_25CollectiveMainloopFwdSm80ILi4ELi1ELb0EN4cute5tupleIJNS5_1CILi128EEENS7_ILi96EEENS7_ILi64EEEEEELi64ENS_10bfloat16_tEfNS_4arch4Sm80ELb0ELb1ELb1ELb0ELb1ELb0ELb1ELb1EEENS1_21CollectiveEpilogueFwdINS6_IJS8_SA_S9_EEENS6_IJNS7_ILi1EEESI_SI_EEESC_SE_Li128ELb0ELb1ELb1ELb0EEENS1_19SingleTileSchedulerILb0ELb1ELb1ELi128EEEEEEEEEvNT_6ParamsE,@function
        .size           _ZN7cutlass13device_kernelIN5flash19enable_sm80_to_sm89INS1_16FlashAttnFwdSm80INS1_25CollectiveMainloopFwdSm80ILi4ELi1ELb0EN4cute5tupleIJNS5_1CILi128EEENS7_ILi96EEENS7_ILi64EEEEEELi64ENS_10bfloat16_tEfNS_4arch4Sm80ELb0ELb1ELb1ELb0ELb1ELb0ELb1ELb1EEENS1_21CollectiveEpilogueFwdINS6_IJS8_SA_S9_EEENS6_IJNS7_ILi1EEESI_SI_EEESC_SE_Li128ELb0ELb1ELb1ELb0EEENS1_19SingleTileSchedulerILb0ELb1ELb1ELi128EEEEEEEEEvNT_6ParamsE,(.L_x_12 - _ZN7cutlass13device_kernelIN5flash19enable_sm80_to_sm89INS1_16FlashAttnFwdSm80INS1_25CollectiveMainloopFwdSm80ILi4ELi1ELb0EN4cute5tupleIJNS5_1CILi128EEENS7_ILi96EEENS7_ILi64EEEEEELi64ENS_10bfloat16_tEfNS_4arch4Sm80ELb0ELb1ELb1ELb0ELb1ELb0ELb1ELb1EEENS1_21CollectiveEpilogueFwdINS6_IJS8_SA_S9_EEENS6_IJNS7_ILi1EEESI_SI_EEESC_SE_Li128ELb0ELb1ELb1ELb0EEENS1_19SingleTileSchedulerILb0ELb1ELb1ELi128EEEEEEEEEvNT_6ParamsE)
        .other          _ZN7cutlass13device_kernelIN5flash19enable_sm80_to_sm89INS1_16FlashAttnFwdSm80INS1_25CollectiveMainloopFwdSm80ILi4ELi1ELb0EN4cute5tupleIJNS5_1CILi128EEENS7_ILi96EEENS7_ILi64EEEEEELi64ENS_10bfloat16_tEfNS_4arch4Sm80ELb0ELb1ELb1ELb0ELb1ELb0ELb1ELb1EEENS1_21CollectiveEpilogueFwdINS6_IJS8_SA_S9_EEENS6_IJNS7_ILi1EEESI_SI_EEESC_SE_Li128ELb0ELb1ELb1ELb0EEENS1_19SingleTileSchedulerILb0ELb1ELb1ELi128EEEEEEEEEvNT_6ParamsE,@"STO_CUDA_ENTRY STV_DEFAULT"
_ZN7cutlass13device_kernelIN5flash19enable_sm80_to_sm89INS1_16FlashAttnFwdSm80INS1_25CollectiveMainloopFwdSm80ILi4ELi1ELb0EN4cute5tupleIJNS5_1CILi128EEENS7_ILi96EEENS7_ILi64EEEEEELi64ENS_10bfloat16_tEfNS_4arch4Sm80ELb0ELb1ELb1ELb0ELb1ELb0ELb1ELb1EEENS1_21CollectiveEpilogueFwdINS6_IJS8_SA_S9_EEENS6_IJNS7_ILi1EEESI_SI_EEESC_SE_Li128ELb0ELb1ELb1ELb0EEENS1_19SingleTileSchedulerILb0ELb1ELb1ELi128EEEEEEEEEvNT_6ParamsE:
[----:B------:R-:W-:Y:S01]  /*0000*/  LDC R1, c[0x0][0x37c] ;  /* 0x0000df00ff017b82 */ /* 0x000fe20000000800 */
[----:B------:R-:W-:Y:S05]  /*0010*/  EXIT ;  /* 0x000000000000794d */ /* 0x000fea0003800000 */
.L_x_3:
        /* <DEDUP_REMOVED lines=14> */
.L_x_12:


//--------------------- .text._ZN7cutlass13device_kernelIN5flash19enable_sm80_to_sm89INS1_16FlashAttnFwdSm80INS1_25CollectiveMainloopFwdSm80ILi4ELi1ELb0EN4cute5tupleIJNS5_1CILi128EEENS7_ILi80EEENS7_ILi64EEEEEELi64ENS_10bfloat16_tEfNS_4arch4Sm80ELb0ELb1ELb1ELb1ELb1ELb0ELb1ELb1EEENS1_21CollectiveEpilogueFwdINS6_IJS8_SA_S9_EEENS6_IJNS7_ILi1EEESI_SI_EEESC_SE_Li128ELb1ELb1ELb1ELb0EEENS1_36VarlenDynamicPersistentTileSchedulerILi128ELi80ELi128ELi128ELb1ELb1ELb0ELb1ELb0ELb1EEEEEEEEEvNT_6ParamsE --------------------------
	.section	.text._ZN7cutlass13device_kernelIN5flash19enable_sm80_to_sm89INS1_16FlashAttnFwdSm80INS1_25CollectiveMainloopFwdSm80ILi4ELi1ELb0EN4cute5tupleIJNS5_1CILi128EEENS7_ILi80EEENS7_ILi64EEEEEELi64ENS_10bfloat16_tEfNS_4arch4Sm80ELb0ELb1ELb1ELb1ELb1ELb0ELb1ELb1EEENS1_21CollectiveEpilogueFwdINS6_IJS8_SA_S9_EEENS6_IJNS7_ILi1EEESI_SI_EEESC_SE_Li128ELb1ELb1ELb1ELb0EEENS1_36VarlenDynamicPersistentTileSchedulerILi128ELi80ELi128ELi128ELb1ELb1ELb0ELb1ELb0ELb1EEEEEEEEEvNT_6ParamsE,"ax",@progbits
	.align	128
.text._ZN7cutlass13device_kernelIN5flash19enable_sm80_to_sm89INS1_16FlashAttnFwdSm80INS1_25CollectiveMainloopFwdSm80ILi4ELi1ELb0EN4cute5tupleIJNS5_1CILi128EEENS7_ILi80EEENS7_ILi64EEEEEELi64ENS_10bfloat16_tEfNS_4arch4Sm80ELb0ELb1ELb1ELb1ELb1ELb0ELb1ELb1EEENS1_21CollectiveEpilogueFwdINS6_IJS8_SA_S9_EEENS6_IJNS7_ILi1EEESI_SI_EEESC_SE_Li128ELb1ELb1ELb1ELb0EEENS1_36VarlenDynamicPersistentTileSchedulerILi128ELi80ELi128ELi128ELb1ELb1ELb0ELb1ELb0ELb1EEEEEEEEEvNT_6ParamsE:
        .type           _ZN7cutlass13device_kernelIN5flash19enable_sm80_to_sm89INS1_16FlashAttnFwdSm80INS1_25CollectiveMainloopFwdSm80ILi4ELi1ELb0EN4cute5tupleIJNS5_1CILi128EEENS7_ILi80EEENS7_ILi64EEEEEELi64ENS_10bfloat16_tEfNS_4arch4Sm80ELb0ELb1ELb1ELb1ELb1ELb0ELb1ELb1EEENS1_21CollectiveEpilogueFwdINS6_IJS8_SA_S9_EEENS6_IJNS7_ILi1EEESI_SI_EEESC_SE_Li128ELb1ELb1ELb1ELb0EEENS1_36VarlenDynamicPersistentTileSchedulerILi128ELi80ELi128ELi128ELb1ELb1ELb0ELb1ELb0ELb1EEEEEEEEEvNT_6ParamsE,@function
        .size           _ZN7cutlass13device_kernelIN5flash19enable_sm80_to_sm89INS1_16FlashAttnFwdSm80INS1_25CollectiveMainloopFwdSm80ILi4ELi1ELb0EN4cute5tupleIJNS5_1CILi128EEENS7_ILi80EEENS7_ILi64EEEEEELi64ENS_10bfloat16_tEfNS_4arch4Sm80ELb0ELb1ELb1ELb1ELb1ELb0ELb1ELb1EEENS1_21CollectiveEpilogueFwdINS6_IJS8_SA_S9_EEENS6_IJNS7_ILi1EEESI_SI_EEESC_SE_Li128ELb1ELb1ELb1ELb0EEENS1_36VarlenDynamicPersistentTileSchedulerILi128ELi80ELi128ELi128ELb1ELb1ELb0ELb1ELb0ELb1EEEEEEEEEvNT_6ParamsE,(.L_x_13 - _ZN7cutlass13device_kernelIN5flash19enable_sm80_to_sm89INS1_16FlashAttnFwdSm80INS1_25CollectiveMainloopFwdSm80ILi4ELi1ELb0EN4cute5tupleIJNS5_1CILi128EEENS7_ILi80EEENS7_ILi64EEEEEELi64ENS_10bfloat16_tEfNS_4arch4Sm80ELb0ELb1ELb1ELb1ELb1ELb0ELb1ELb1EEENS1_21CollectiveEpilogueFwdINS6_IJS8_SA_S9_EEENS6_IJNS7_ILi1EEESI_SI_EEESC_SE_Li128ELb1ELb1ELb1ELb0EEENS1_36VarlenDynamicPersistentTileSchedulerILi128ELi80ELi128ELi128ELb1ELb1ELb0ELb1ELb0ELb1EEEEEEEEEvNT_6ParamsE)
        .other          _ZN7cutlass13device_kernelIN5flash19enable_sm80_to_sm89INS1_16FlashAttnFwdSm80INS1_25CollectiveMainloopFwdSm80ILi4ELi1ELb0EN4cute5tupleIJNS5_1CILi128EEENS7_ILi80EEENS7_ILi64EEEEEELi64ENS_10bfloat16_tEfNS_4arch4Sm80ELb0ELb1ELb1ELb1ELb1ELb0ELb1ELb1EEENS1_21CollectiveEpilogueFwdINS6_IJS8_SA_S9_EEENS6_IJNS7_ILi1EEESI_SI_EEESC_SE_Li128ELb1ELb1ELb1ELb0EEENS1_36VarlenDynamicPersistentTileSchedulerILi128ELi80ELi128ELi128ELb1ELb1ELb0ELb1ELb0ELb1EEEEEEEEEvNT_6ParamsE,@"STO_CUDA_ENTRY STV_DEFAULT"
_ZN7cutlass13device_kernelIN5flash19enable_sm80_to_sm89INS1_16FlashAttnFwdSm80INS1_25CollectiveMainloopFwdSm80ILi4ELi1ELb0EN4cute5tupleIJNS5_1CILi128EEENS7_ILi80EEENS7_ILi64EEEEEELi64ENS_10bfloat16_tEfNS_4arch4Sm80ELb0ELb1ELb1ELb1ELb1ELb0ELb1ELb1EEENS1_21CollectiveEpilogueFwdINS6_IJS8_SA_S9_EEENS6_IJNS7_ILi1EEESI_SI_EEESC_SE_Li128ELb1ELb1ELb1ELb0EEENS1_36VarlenDynamicPersistentTileSchedulerILi128ELi80ELi128ELi128ELb1ELb1ELb0ELb1ELb0ELb1EEEEEEEEEvNT_6ParamsE:
[----:B------:R-:W-:Y:S01]  /*0000*/  LDC R1, c[0x0][0x37c] ;  /* 0x0000df00ff017b82 */ /* 0x000fe20000000800 */
[----:B------:R-:W-:Y:S05]  /*0010*/  EXIT ;  /* 0x000000000000794d */ /* 0x000fea0003800000 */
.L_x_4:
        /* <DEDUP_REMOVED lines=14> */
.L_x_13:


//--------------------- .text._ZN7cutlass13device_kernelIN5flash19enable_sm80_to_sm89INS1_16FlashAttnFwdSm80INS1_25CollectiveMainloopFwdSm80ILi4ELi1ELb0EN4cute5tupleIJNS5_1CILi128EEENS7_ILi80EEENS7_ILi64EEEEEELi64ENS_10bfloat16_tEfNS_4arch4Sm80ELb0ELb1ELb1ELb1ELb1ELb1ELb1ELb1EEENS1_21CollectiveEpilogueFwdINS6_IJS8_SA_S9_EEENS6_IJNS7_ILi1EEESI_SI_EEESC_SE_Li128ELb1ELb1ELb1ELb0EEENS1_36VarlenDynamicPersistentTileSchedulerILi128ELi80ELi128ELi128ELb1ELb1ELb0ELb1ELb0ELb1EEEEEEEEEvNT_6ParamsE --------------------------
	.section	.text._ZN7cutlass13device_kernelIN5flash19enable_sm80_to_sm89INS1_16FlashAttnFwdSm80INS1_25CollectiveMainloopFwdSm80ILi4ELi1ELb0EN4cute5tupleIJNS5_1CILi128EEENS7_ILi80EEENS7_ILi64EEEEEELi64ENS_10bfloat16_tEfNS_4arch4Sm80ELb0ELb1ELb1ELb1ELb1ELb1ELb1ELb1EEENS1_21CollectiveEpilogueFwdINS6_IJS8_SA_S9_EEENS6_IJNS7_ILi1EEESI_SI_EEESC_SE_Li128ELb1ELb1ELb1ELb0EEENS1_36VarlenDynamicPersistentTileSchedulerILi128ELi80ELi128ELi128ELb1ELb1ELb0ELb1ELb0ELb1EEEEEEEEEvNT_6ParamsE,"ax",@progbits
	.align	128
.text._ZN7cutlass13device_kernelIN5flash19enable_sm80_to_sm89INS1_16FlashAttnFwdSm80INS1_25CollectiveMainloopFwdSm80ILi4ELi1ELb0EN4cute5tupleIJNS5_1CILi128EEENS7_ILi80EEENS7_ILi64EEEEEELi64ENS_10bfloat16_tEfNS_4arch4Sm80ELb0ELb1ELb1ELb1ELb1ELb1ELb1ELb1EEENS1_21CollectiveEpilogueFwdINS6_IJS8_SA_S9_EEENS6_IJNS7_ILi1EEESI_SI_EEESC_SE_Li128ELb1ELb1ELb1ELb0EEENS1_36VarlenDynamicPersistentTileSchedulerILi128ELi80ELi128ELi128ELb1ELb1ELb0ELb1ELb0ELb1EEEEEEEEEvNT_6ParamsE:
        .type           _ZN7cutlass13device_kernelIN5flash19enable_sm80_to_sm89INS1_16FlashAttnFwdSm80INS1_25CollectiveMainloopFwdSm80ILi4ELi1ELb0EN4cute5tupleIJNS5_1CILi128EEENS7_ILi80EEENS7_ILi64EEEEEELi64ENS_10bfloat16_tEfNS_4arch4Sm80ELb0ELb1ELb1ELb1ELb1ELb1ELb1ELb1EEENS1_21CollectiveEpilogueFwdINS6_IJS8_SA_S9_EEENS6_IJNS7_ILi1EEESI_SI_EEESC_SE_Li128ELb1ELb1ELb1ELb0EEENS1_36VarlenDynamicPersistentTileSchedulerILi128ELi80ELi128ELi128ELb1ELb1ELb0ELb1ELb0ELb1EEEEEEEEEvNT_6ParamsE,@function
        .size           _ZN7cutlass13device_kernelIN5flash19enable_sm80_to_sm89INS1_16FlashAttnFwdSm80INS1_25CollectiveMainloopFwdSm80ILi4ELi1ELb0EN4cute5tupleIJNS5_1CILi128EEENS7_ILi80EEENS7_ILi64EEEEEELi64ENS_10bfloat16_tEfNS_4arch4Sm80ELb0ELb1ELb1ELb1ELb1ELb1ELb1ELb1EEENS1_21CollectiveEpilogueFwdINS6_IJS8_SA_S9_EEENS6_IJNS7_ILi1EEESI_SI_EEESC_SE_Li128ELb1ELb1ELb1ELb0EEENS1_36VarlenDynamicPersistentTileSchedulerILi128ELi80ELi128ELi128ELb1ELb1ELb0ELb1ELb0ELb1EEEEEEEEEvNT_6ParamsE,(.L_x_14 - _ZN7cutlass13device_kernelIN5flash19enable_sm80_to_sm89INS1_16FlashAttnFwdSm80INS1_25CollectiveMainloopFwdSm80ILi4ELi1ELb0EN4cute5tupleIJNS5_1CILi128EEENS7_ILi80EEENS7_ILi64EEEEEELi64ENS_10bfloat16_tEfNS_4arch4Sm80ELb0ELb1ELb1ELb1ELb1ELb1ELb1ELb1EEENS1_21CollectiveEpilogueFwdINS6_IJS8_SA_S9_EEENS6_IJNS7_ILi1EEESI_SI_EEESC_SE_Li128ELb1ELb1ELb1ELb0EEENS1_36VarlenDynamicPersistentTileSchedulerILi128ELi80ELi128ELi128ELb1ELb1ELb0ELb1ELb0ELb1EEEEEEEEEvNT_6ParamsE)
        .other          _ZN7cutlass13device_kernelIN5flash19enable_sm80_to_sm89INS1_16FlashAttnFwdSm80INS1_25CollectiveMainloopFwdSm80ILi4ELi1ELb0EN4cute5tupleIJNS5_1CILi128EEENS7_ILi80EEENS7_ILi64EEEEEELi64ENS_10bfloat16_tEfNS_4arch4Sm80ELb0ELb1ELb1ELb1ELb1ELb1ELb1ELb1EEENS1_21CollectiveEpilogueFwdINS6_IJS8_SA_S9_EEENS6_IJNS7_ILi1EEESI_SI_EEESC_SE_Li128ELb1ELb1ELb1ELb0EEENS1_36VarlenDynamicPersistentTileSchedulerILi128ELi80ELi128ELi128ELb1ELb1ELb0ELb1ELb0ELb1EEEEEEEEEvNT_6ParamsE,@"STO_CUDA_ENTRY STV_DEFAULT"
_ZN7cutlass13device_kernelIN5flash19enable_sm80_to_sm89INS1_16FlashAttnFwdSm80INS1_25CollectiveMainloopFwdSm80ILi4ELi1ELb0EN4cute5tupleIJNS5_1CILi128EEENS7_ILi80EEENS7_ILi64EEEEEELi64ENS_10bfloat16_tEfNS_4arch4Sm80ELb0ELb1ELb1ELb1ELb1ELb1ELb1ELb1EEENS1_21CollectiveEpilogueFwdINS6_IJS8_SA_S9_EEENS6_IJNS7_ILi1EEESI_SI_EEESC_SE_Li128ELb1ELb1ELb1ELb0EEENS1_36VarlenDynamicPersistentTileSchedulerILi128ELi80ELi128ELi128ELb1ELb1ELb0ELb1ELb0ELb1EEEEEEEEEvNT_6ParamsE:
[----:B------:R-:W-:Y:S01]  /*0000*/  LDC R1, c[0x0][0x37c] ;  /* 0x0000df00ff017b82 */ /* 0x000fe20000000800 */
[----:B------:R-:W-:Y:S05]  /*0010*/  EXIT ;  /* 0x000000000000794d */ /* 0x000fea0003800000 */
.L_x_5:
        /* <DEDUP_REMOVED lines=14> */
.L_x_14:


//--------------------- .text._ZN7cutlass13device_kernelIN5flash19enable_sm80_to_sm89INS1_16FlashAttnFwdSm80INS1_25CollectiveMainloopFwdSm80ILi4ELi1ELb0EN4cute5tupleIJNS5_1CILi128EEENS7_ILi112EEENS7_ILi64EEEEEELi64ENS_10bfloat16_tEfNS_4arch4Sm80ELb1ELb0ELb1ELb0ELb1ELb0ELb1ELb1EEENS1_21CollectiveEpilogueFwdINS6_IJS8_SA_S9_EEENS6_IJNS7_ILi1EEESI_SI_EEESC_SE_Li128ELb0ELb1ELb1ELb0EEENS1_30DynamicPersistentTileSchedulerILi128ELi128ELb1ELb1ELb0EEEEEEEEEvNT_6ParamsE --------------------------
	.section	.text._ZN7cutlass13device_kernelIN5flash19enable_sm80_to_sm89INS1_16FlashAttnFwdSm80INS1_25CollectiveMainloopFwdSm80ILi4ELi1ELb0EN4cute5tupleIJNS5_1CILi128EEENS7_ILi112EEENS7_ILi64EEEEEELi64ENS_10bfloat16_tEfNS_4arch4Sm80ELb1ELb0ELb1ELb0ELb1ELb0ELb1ELb1EEENS1_21CollectiveEpilogueFwdINS6_IJS8_SA_S9_EEENS6_IJNS7_ILi1EEESI_SI_EEESC_SE_Li128ELb0ELb1ELb1ELb0EEENS1_30DynamicPersistentTileSchedulerILi128ELi128ELb1ELb1ELb0EEEEEEEEEvNT_6ParamsE,"ax",@progbits
	.align	128
.text._ZN7cutlass13device_kernelIN5flash19enable_sm80_to_sm89INS1_16FlashAttnFwdSm80INS1_25CollectiveMainloopFwdSm80ILi4ELi1ELb0EN4cute5tupleIJNS5_1CILi128EEENS7_ILi112EEENS7_ILi64EEEEEELi64ENS_10bfloat16_tEfNS_4arch4Sm80ELb1ELb0ELb1ELb0ELb1ELb0ELb1ELb1EEENS1_21CollectiveEpilogueFwdINS6_IJS8_SA_S9_EEENS6_IJNS7_ILi1EEESI_SI_EEESC_SE_Li128ELb0ELb1ELb1ELb0EEENS1_30DynamicPersistentTileSchedulerILi128ELi128ELb1ELb1ELb0EEEEEEEEEvNT_6ParamsE:
        .type           _ZN7cutlass13device_kernelIN5flash19enable_sm80_to_sm89INS1_16FlashAttnFwdSm80INS1_25CollectiveMainloopFwdSm80ILi4ELi1ELb0EN4cute5tupleIJNS5_1CILi128EEENS7_ILi112EEENS7_ILi64EEEEEELi64ENS_10bfloat16_tEfNS_4arch4Sm80ELb1ELb0ELb1ELb0ELb1ELb0ELb1ELb1EEENS1_21CollectiveEpilogueFwdINS6_IJS8_SA_S9_EEENS6_IJNS7_ILi1EEESI_SI_EEESC_SE_Li128ELb0ELb1ELb1ELb0EEENS1_30DynamicPersistentTileSchedulerILi128ELi128ELb1ELb1ELb0EEEEEEEEEvNT_6ParamsE,@function
        .size           _ZN7cutlass13device_kernelIN5flash19enable_sm80_to_sm89INS1_16FlashAttnFwdSm80INS1_25CollectiveMainloopFwdSm80ILi4ELi1ELb0EN4cute5tupleIJNS5_1CILi128EEENS7_ILi112EEENS7_ILi64EEEEEELi64ENS_10bfloat16_tEfNS_4arch4Sm80ELb1ELb0ELb1ELb0ELb1ELb0ELb1ELb1EEENS1_21CollectiveEpilogueFwdINS6_IJS8_SA_S9_EEENS6_IJNS7_ILi1EEESI_SI_EEESC_SE_Li128ELb0ELb1ELb1ELb0EEENS1_30DynamicPersistentTileSchedulerILi128ELi128ELb1ELb1ELb0EEEEEEEEEvNT_6ParamsE,(.L_x_15 - _ZN7cutlass13device_kernelIN5flash19enable_sm80_to_sm89INS1_16FlashAttnFwdSm80INS1_25CollectiveMainloopFwdSm80ILi4ELi1ELb0EN4cute5tupleIJNS5_1CILi128EEENS7_ILi112EEENS7_ILi64EEEEEELi64ENS_10bfloat16_tEfNS_4arch4Sm80ELb1ELb0ELb1ELb0ELb1ELb0ELb1ELb1EEENS1_21CollectiveEpilogueFwdINS6_IJS8_SA_S9_EEENS6_IJNS7_ILi1EEESI_SI_EEESC_SE_Li128ELb0ELb1ELb1ELb0EEENS1_30DynamicPersistentTileSchedulerILi128ELi128ELb1ELb1ELb0EEEEEEEEEvNT_6ParamsE)
        .other          _ZN7cutlass13device_kernelIN5flash19enable_sm80_to_sm89INS1_16FlashAttnFwdSm80INS1_25CollectiveMainloopFwdSm80ILi4ELi1ELb0EN4cute5tupleIJNS5_1CILi128EEENS7_ILi112EEENS7_ILi64EEEEEELi64ENS_10bfloat16_tEfNS_4arch4Sm80ELb1ELb0ELb1ELb0ELb1ELb0ELb1ELb1EEENS1_21CollectiveEpilogueFwdINS6_IJS8_SA_S9_EEENS6_IJNS7_ILi1EEESI_SI_EEESC_SE_Li128ELb0ELb1ELb1ELb0EEENS1_30DynamicPersistentTileSchedulerILi128ELi128ELb1ELb1ELb0EEEEEEEEEvNT_6ParamsE,@"STO_CUDA_ENTRY STV_DEFAULT"
_ZN7cutlass13device_kernelIN5flash19enable_sm80_to_sm89INS1_16FlashAttnFwdSm80INS1_25CollectiveMainloopFwdSm80ILi4ELi1ELb0EN4cute5tupleIJNS5_1CILi128EEENS7_ILi112EEENS7_ILi64EEEEEELi64ENS_10bfloat16_tEfNS_4arch4Sm80ELb1ELb0ELb1ELb0ELb1ELb0ELb1ELb1EEENS1_21CollectiveEpilogueFwdINS6_IJS8_SA_S9_EEENS6_IJNS7_ILi1EEESI_SI_EEESC_SE_Li128ELb0ELb1ELb1ELb0EEENS1_30DynamicPersistentTileSchedulerILi128ELi128ELb1ELb1ELb0EEEEEEEEEvNT_6ParamsE:
[----:B------:R-:W-:Y:S01]  /*0000*/  LDC R1, c[0x0][0x37c] ;  /* 0x0000df00ff017b82 */ /* 0x000fe20000000800 */
[----:B------:R-:W-:Y:S05]  /*0010*/  EXIT ;  /* 0x000000000000794d */ /* 0x000fea0003800000 */
.L_x_6:
        /* <DEDUP_REMOVED lines=14> */
.L_x_15:


//--------------------- .text._ZN7cutlass13device_kernelIN5flash19enable_sm80_to_sm89INS1_16FlashAttnFwdSm80INS1_25CollectiveMainloopFwdSm80ILi4ELi1ELb0EN4cute5tupleIJNS5_1CILi128EEENS7_ILi80EEENS7_ILi64EEEEEELi64ENS_10bfloat16_tEfNS_4arch4Sm80ELb1ELb0ELb1ELb1ELb1ELb0ELb1ELb1EEENS1_21CollectiveEpilogueFwdINS6_IJS8_SA_S9_EEENS6_IJNS7_ILi1EEESI_SI_EEESC_SE_Li128ELb1ELb1ELb1ELb0EEENS1_36VarlenDynamicPersistentTileSchedulerILi128ELi80ELi128ELi128ELb1ELb1ELb0ELb1ELb1ELb1EEEEEEEEEvNT_6ParamsE --------------------------
	.section	.text._ZN7cutlass13device_kernelIN5flash19enable_sm80_to_sm89INS1_16FlashAttnFwdSm80INS1_25CollectiveMainloopFwdSm80ILi4ELi1ELb0EN4cute5tupleIJNS5_1CILi128EEENS7_ILi80EEENS7_ILi64EEEEEELi64ENS_10bfloat16_tEfNS_4arch4Sm80ELb1ELb0ELb1ELb1ELb1ELb0ELb1ELb1EEENS1_21CollectiveEpilogueFwdINS6_IJS8_SA_S9_EEENS6_IJNS7_ILi1EEESI_SI_EEESC_SE_Li128ELb1ELb1ELb1ELb0EEENS1_36VarlenDynamicPersistentTileSchedulerILi128ELi80ELi128ELi128ELb1ELb1ELb0ELb1ELb1ELb1EEEEEEEEEvNT_6ParamsE,"ax",@progbits
	.align	128
.text._ZN7cutlass13device_kernelIN5flash19enable_sm80_to_sm89INS1_16FlashAttnFwdSm80INS1_25CollectiveMainloopFwdSm80ILi4ELi1ELb0EN4cute5tupleIJNS5_1CILi128EEENS7_ILi80EEENS7_ILi64EEEEEELi64ENS_10bfloat16_tEfNS_4arch4Sm80ELb1ELb0ELb1ELb1ELb1ELb0ELb1ELb1EEENS1_21CollectiveEpilogueFwdINS6_IJS8_SA_S9_EEENS6_IJNS7_ILi1EEESI_SI_EEESC_SE_Li128ELb1ELb1ELb1ELb0EEENS1_36VarlenDynamicPersistentTileSchedulerILi128ELi80ELi128ELi128ELb1ELb1ELb0ELb1ELb1ELb1EEEEEEEEEvNT_6ParamsE:
        .type           _ZN7cutlass13device_kernelIN5flash19enable_sm80_to_sm89INS1_16FlashAttnFwdSm80INS1_25CollectiveMainloopFwdSm80ILi4ELi1ELb0EN4cute5tupleIJNS5_1CILi128EEENS7_ILi80EEENS7_ILi64EEEEEELi64ENS_10bfloat16_tEfNS_4arch4Sm80ELb1ELb0ELb1ELb1ELb1ELb0ELb1ELb1EEENS1_21CollectiveEpilogueFwdINS6_IJS8_SA_S9_EEENS6_IJNS7_ILi1EEESI_SI_EEESC_SE_Li128ELb1ELb1ELb1ELb0EEENS1_36VarlenDynamicPersistentTileSchedulerILi128ELi80ELi128ELi128ELb1ELb1ELb0ELb1ELb1ELb1EEEEEEEEEvNT_6ParamsE,@function
        .size           _ZN7cutlass13device_kernelIN5flash19enable_sm80_to_sm89INS1_16FlashAttnFwdSm80INS1_25CollectiveMainloopFwdSm80ILi4ELi1ELb0EN4cute5tupleIJNS5_1CILi128EEENS7_ILi80EEENS7_ILi64EEEEEELi64ENS_10bfloat16_tEfNS_4arch4Sm80ELb1ELb0ELb1ELb1ELb1ELb0ELb1ELb1EEENS1_21CollectiveEpilogueFwdINS6_IJS8_SA_S9_EEENS6_IJNS7_ILi1EEESI_SI_EEESC_SE_Li128ELb1ELb1ELb1ELb0EEENS1_36VarlenDynamicPersistentTileSchedulerILi128ELi80ELi128ELi128ELb1ELb1ELb0ELb1ELb1ELb1EEEEEEEEEvNT_6ParamsE,(.L_x_16 - _ZN7cutlass13device_kernelIN5flash19enable_sm80_to_sm89INS1_16FlashAttnFwdSm80INS1_25CollectiveMainloopFwdSm80ILi4ELi1ELb0EN4cute5tupleIJNS5_1CILi128EEENS7_ILi80EEENS7_ILi64EEEEEELi64ENS_10bfloat16_tEfNS_4arch4Sm80ELb1ELb0ELb1ELb1ELb1ELb0ELb1ELb1EEENS1_21CollectiveEpilogueFwdINS6_IJS8_SA_S9_EEENS6_IJNS7_ILi1EEESI_SI_EEESC_SE_Li128ELb1ELb1ELb1ELb0EEENS1_36VarlenDynamicPersistentTileSchedulerILi128ELi80ELi128ELi128ELb1ELb1ELb0ELb1ELb1ELb1EEEEEEEEEvNT_6ParamsE)
        .other          _ZN7cutlass13device_kernelIN5flash19enable_sm80_to_sm89INS1_16FlashAttnFwdSm80INS1_25CollectiveMainloopFwdSm80ILi4ELi1ELb0EN4cute5tupleIJNS5_1CILi128EEENS7_ILi80EEENS7_ILi64EEEEEELi64ENS_10bfloat16_tEfNS_4arch4Sm80ELb1ELb0ELb1ELb1ELb1ELb0ELb1ELb1EEENS1_21CollectiveEpilogueFwdINS6_IJS8_SA_S9_EEENS6_IJNS7_ILi1EEESI_SI_EEESC_SE_Li128ELb1ELb1ELb1ELb0EEENS1_36VarlenDynamicPersistentTileSchedulerILi128ELi80ELi128ELi128ELb1ELb1ELb0ELb1ELb1ELb1EEEEEEEEEvNT_6ParamsE,@"STO_CUDA_ENTRY STV_DEFAULT"
_ZN7cutlass13device_kernelIN5flash19enable_sm80_to_sm89INS1_16FlashAttnFwdSm80INS1_25CollectiveMainloopFwdSm80ILi4ELi1ELb0EN4cute5tupleIJNS5_1CILi128EEENS7_ILi80EEENS7_ILi64EEEEEELi64ENS_10bfloat16_tEfNS_4arch4Sm80ELb1ELb0ELb1ELb1ELb1ELb0ELb1ELb1EEENS1_21CollectiveEpilogueFwdINS6_IJS8_SA_S9_EEENS6_IJNS7_ILi1EEESI_SI_EEESC_SE_Li128ELb1ELb1ELb1ELb0EEENS1_36VarlenDynamicPersistentTileSchedulerILi128ELi80ELi128ELi128ELb1ELb1ELb0ELb1ELb1ELb1EEEEEEEEEvNT_6ParamsE:
[----:B------:R-:W-:Y:S01]  /*0000*/  LDC R1, c[0x0][0x37c] ;  /* 0x0000df00ff017b82 */ /* 0x000fe20000000800 */
[----:B------:R-:W-:Y:S05]  /*0010*/  EXIT ;  /* 0x000000000000794d */ /* 0x000fea0003800000 */
.L_x_7:
        /* <DEDUP_REMOVED lines=14> */
.L_x_16:


//--------------------- .text._ZN7cutlass13device_kernelIN5flash19enable_sm80_to_sm89INS1_16FlashAttnFwdSm80INS1_25CollectiveMainloopFwdSm80ILi4ELi1ELb0EN4cute5tupleIJNS5_1CILi128EEENS7_ILi80EEENS7_ILi64EEEEEELi64ENS_10bfloat16_tEfNS_4arch4Sm80ELb1ELb0ELb1ELb1ELb1ELb1ELb1ELb1EEENS1_21CollectiveEpilogueFwdINS6_IJS8_SA_S9_EEENS6_IJNS7_ILi1EEESI_SI_EEESC_SE_Li128ELb1ELb1ELb1ELb0EEENS1_36VarlenDynamicPersistentTileSchedulerILi128ELi80ELi128ELi128ELb1ELb1ELb0ELb1ELb1ELb1EEEEEEEEEvNT_6ParamsE --------------------------
	.section	.text._ZN7cutlass13device_kernelIN5flash19enable_sm80_to_sm89INS1_16FlashAttnFwdSm80INS1_25CollectiveMainloopFwdSm80ILi4ELi1ELb0EN4cute5tupleIJNS5_1CILi128EEENS7_ILi80EEENS7_ILi64EEEEEELi64ENS_10bfloat16_tEfNS_4arch4Sm80ELb1ELb0ELb1ELb1ELb1ELb1ELb1ELb1EEENS1_21CollectiveEpilogueFwdINS6_IJS8_SA_S9_EEENS6_IJNS7_ILi1EEESI_SI_EEESC_SE_Li128ELb1ELb1ELb1ELb0EEENS1_36VarlenDynamicPersistentTileSchedulerILi128ELi80ELi128ELi128ELb1ELb1ELb0ELb1ELb1ELb1EEEEEEEEEvNT_6ParamsE,"ax",@progbits
	.align	128
.text._ZN7cutlass13device_kernelIN5flash19enable_sm80_to_sm89INS1_16FlashAttnFwdSm80INS1_25CollectiveMainloopFwdSm80ILi4ELi1ELb0EN4cute5tupleIJNS5_1CILi128EEENS7_ILi80EEENS7_ILi64EEEEEELi64ENS_10bfloat16_tEfNS_4arch4Sm80ELb1ELb0ELb1ELb1ELb1ELb1ELb1ELb1EEENS1_21CollectiveEpilogueFwdINS6_IJS8_SA_S9_EEENS6_IJNS7_ILi1EEESI_SI_EEESC_SE_Li128ELb1ELb1ELb1ELb0EEENS1_36VarlenDynamicPersistentTileSchedulerILi128ELi80ELi128ELi128ELb1ELb1ELb0ELb1ELb1ELb1EEEEEEEEEvNT_6ParamsE:
        .type           _ZN7cutlass13device_kernelIN5flash19enable_sm80_to_sm89INS1_16FlashAttnFwdSm80INS1_25CollectiveMainloopFwdSm80ILi4ELi1ELb0EN4cute5tupleIJNS5_1CILi128EEENS7_ILi80EEENS7_ILi64EEEEEELi64ENS_10bfloat16_tEfNS_4arch4Sm80ELb1ELb0ELb1ELb1ELb1ELb1ELb1ELb1EEENS1_21CollectiveEpilogueFwdINS6_IJS8_SA_S9_EEENS6_IJNS7_ILi1EEESI_SI_EEESC_SE_Li128ELb1ELb1ELb1ELb0EEENS1_36VarlenDynamicPersistentTileSchedulerILi128ELi80ELi128ELi128ELb1ELb1ELb0ELb1ELb1ELb1EEEEEEEEEvNT_6ParamsE,@function
        .size           _ZN7cutlass13device_kernelIN5flash19enable_sm80_to_sm89INS1_16FlashAttnFwdSm80INS1_25CollectiveMainloopFwdSm80ILi4ELi1ELb0EN4cute5tupleIJNS5_1CILi128EEENS7_ILi80EEENS7_ILi64EEEEEELi64ENS_10bfloat16_tEfNS_4arch4Sm80ELb1ELb0ELb1ELb1ELb1ELb1ELb1ELb1EEENS1_21CollectiveEpilogueFwdINS6_IJS8_SA_S9_EEENS6_IJNS7_ILi1EEESI_SI_EEESC_SE_Li128ELb1ELb1ELb1ELb0EEENS1_36VarlenDynamicPersistentTileSchedulerILi128ELi80ELi128ELi128ELb1ELb1ELb0ELb1ELb1ELb1EEEEEEEEEvNT_6ParamsE,(.L_x_17 - _ZN7cutlass13device_kernelIN5flash19enable_sm80_to_sm89INS1_16FlashAttnFwdSm80INS1_25CollectiveMainloopFwdSm80ILi4ELi1ELb0EN4cute5tupleIJNS5_1CILi128EEENS7_ILi80EEENS7_ILi64EEEEEELi64ENS_10bfloat16_tEfNS_4arch4Sm80ELb1ELb0ELb1ELb1ELb1ELb1ELb1ELb1EEENS1_21CollectiveEpilogueFwdINS6_IJS8_SA_S9_EEENS6_IJNS7_ILi1EEESI_SI_EEESC_SE_Li128ELb1ELb1ELb1ELb0EEENS1_36VarlenDynamicPersistentTileSchedulerILi128ELi80ELi128ELi128ELb1ELb1ELb0ELb1ELb1ELb1EEEEEEEEEvNT_6ParamsE)
        .other          _ZN7cutlass13device_kernelIN5flash19enable_sm80_to_sm89INS1_16FlashAttnFwdSm80INS1_25CollectiveMainloopFwdSm80ILi4ELi1ELb0EN4cute5tupleIJNS5_1CILi128EEENS7_ILi80EEENS7_ILi64EEEEEELi64ENS_10bfloat16_tEfNS_4arch4Sm80ELb1ELb0ELb1ELb1ELb1ELb1ELb1ELb1EEENS1_21CollectiveEpilogueFwdINS6_IJS8_SA_S9_EEENS6_IJNS7_ILi1EEESI_SI_EEESC_SE_Li128ELb1ELb1ELb1ELb0EEENS1_36VarlenDynamicPersistentTileSchedulerILi128ELi80ELi128ELi128ELb1ELb1ELb0ELb1ELb1ELb1EEEEEEEEEvNT_6ParamsE,@"STO_CUDA_ENTRY STV_DEFAULT"
_ZN7cutlass13device_kernelIN5flash19enable_sm80_to_sm89INS1_16FlashAttnFwdSm80INS1_25CollectiveMainloopFwdSm80ILi4ELi1ELb0EN4cute5tupleIJNS5_1CILi128EEENS7_ILi80EEENS7_ILi64EEEEEELi64ENS_10bfloat16_tEfNS_4arch4Sm80ELb1ELb0ELb1ELb1ELb1ELb1ELb1ELb1EEENS1_21CollectiveEpilogueFwdINS6_IJS8_SA_S9_EEENS6_IJNS7_ILi1EEESI_SI_EEESC_SE_Li128ELb1ELb1ELb1ELb0EEENS1_36VarlenDynamicPersistentTileSchedulerILi128ELi80ELi128ELi128ELb1ELb1ELb0ELb1ELb1ELb1EEEEEEEEEvNT_6ParamsE:
[----:B------:R-:W-:Y:S01]  /*0000*/  LDC R1, c[0x0][0x37c] ;  /* 0x0000df00ff017b82 */ /* 0x000fe20000000800 */
[----:B------:R-:W-:Y:S05]  /*0010*/  EXIT ;  /* 0x000000000000794d */ /* 0x000fea0003800000 */
.L_x_8:
        /* <DEDUP_REMOVED lines=14> */
.L_x_17:


//--------------------- .nv.shared.reserved.0     --------------------------
	.section	.nv.shared.reserved.0,"aw",@nobits
	.weak		__nv_reservedSMEM_offset_0_alias
	.size		__nv_reservedSMEM_offset_0_alias, 0, 64
	.other		__nv_reservedSMEM_offset_0_alias,@"STO_CUDA_RESERVED_SHARED STV_DEFAULT"
__nv_reservedSMEM_offset_0_alias:
	.zero		0
	.zero		64


//--------------------- .nv.global                --------------------------
	.section	.nv.global,"aw",@nobits
.nv.global:
	.type		_ZN85_INTERNAL_8e267dba_49_flash_fwd_hdim64_bf16_paged_split_softcap_sm80_cu_ee213261_36374cute1_E,@object
	.size		_ZN85_INTERNAL_8e267dba_49_flash_fwd_hdim64_bf16_paged_split_softcap_sm80_cu_ee213261_36374cute1_E,(_ZN85_INTERNAL_8e267dba_49_flash_fwd_hdim64_bf16_paged_split_softcap_sm80_cu_ee213261_36374cuda3std3__45__cpo6cbeginE - _ZN85_INTERNAL_8e267dba_49_flash_fwd_hdim64_bf16_paged_split_softcap_sm80_cu_ee213261_36374cute1_E)
_ZN85_INTERNAL_8e267dba_49_flash_fwd_hdim64_bf16_paged_split_softcap_sm80_cu_ee213261_36374cute1_E:
	.zero		1
	.type		_ZN85_INTERNAL_8e267dba_49_flash_fwd_hdim64_bf16_paged_split_softcap_sm80_cu_ee213261_36374cuda3std3__45__cpo6cbeginE,@object
	.size		_ZN85_INTERNAL_8e267dba_49_flash_fwd_hdim64_bf16_paged_split_softcap_sm80_cu_ee213261_36374cuda3std3__45__cpo6cbeginE,(_ZN85_INTERNAL_8e267dba_49_flash_fwd_hdim64_bf16_paged_split_softcap_sm80_cu_ee213261_36374cuda3std3__48in_placeE - _ZN85_INTERNAL_8e267dba_49_flash_fwd_hdim64_bf16_paged_split_softcap_sm80_cu_ee213261_36374cuda3std3__45__cpo6cbeginE)
_ZN85_INTERNAL_8e267dba_49_flash_fwd_hdim64_bf16_paged_split_softcap_sm80_cu_ee213261_36374cuda3std3__45__cpo6cbeginE:
	.zero		1
	.type		_ZN85_INTERNAL_8e267dba_49_flash_fwd_hdim64_bf16_paged_split_softcap_sm80_cu_ee213261_36374cuda3std3__48in_placeE,@object
	.size		_ZN85_INTERNAL_8e267dba_49_flash_fwd_hdim64_bf16_paged_split_softcap_sm80_cu_ee213261_36374cuda3std3__48in_placeE,(_ZN85_INTERNAL_8e267dba_49_flash_fwd_hdim64_bf16_paged_split_softcap_sm80_cu_ee213261_36374cuda3std6ranges3__45__cpo9iter_moveE - _ZN85_INTERNAL_8e267dba_49_flash_fwd_hdim64_bf16_paged_split_softcap_sm80_cu_ee213261_36374cuda3std3__48in_placeE)
_ZN85_INTERNAL_8e267dba_49_flash_fwd_hdim64_bf16_paged_split_softcap_sm80_cu_ee213261_36374cuda3std3__48in_placeE:
	.zero		1
	.type		_ZN85_INTERNAL_8e267dba_49_flash_fwd_hdim64_bf16_paged_split_softcap_sm80_cu_ee213261_36374cuda3std6ranges3__45__cpo9iter_moveE,@object
	.size		_ZN85_INTERNAL_8e267dba_49_flash_fwd_hdim64_bf16_paged_split_softcap_sm80_cu_ee213261_36374cuda3std6ranges3__45__cpo9iter_moveE,(_ZN85_INTERNAL_8e267dba_49_flash_fwd_hdim64_bf16_paged_split_softcap_sm80_cu_ee213261_36374cuda3std3__45__cpo5beginE - _ZN85_INTERNAL_8e267dba_49_flash_fwd_hdim64_bf16_paged_split_softcap_sm80_cu_ee213261_36374cuda3std6ranges3__45__cpo9iter_moveE)
_ZN85_INTERNAL_8e267dba_49_flash_fwd_hdim64_bf16_paged_split_softcap_sm80_cu_ee213261_36374cuda3std6ranges3__45__cpo9iter_moveE:
	.zero		1
	.type		_ZN85_INTERNAL_8e267dba_49_flash_fwd_hdim64_bf16_paged_split_softcap_sm80_cu_ee213261_36374cuda3std3__45__cpo5beginE,@object
	.size		_ZN85_INTERNAL_8e267dba_49_flash_fwd_hdim64_bf16_paged_split_softcap_sm80_cu_ee213261_36374cuda3std3__45__cpo5beginE,(_ZN85_INTERNAL_8e267dba_49_flash_fwd_hdim64_bf16_paged_split_softcap_sm80_cu_ee213261_36374cuda3std3__487_GLOBAL__N__8e267dba_49_flash_fwd_hdim64_bf16_paged_split_softcap_sm80_cu_ee213261_36376ignoreE - _ZN85_INTERNAL_8e267dba_49_flash_fwd_hdim64_bf16_paged_split_softcap_sm80_cu_ee213261_36374cuda3std3__45__cpo5beginE)
_ZN85_INTERNAL_8e267dba_49_flash_fwd_hdim64_bf16_paged_split_softcap_sm80_cu_ee213261_36374cuda3std3__45__cpo5beginE:
	.zero		1
	.type		_ZN85_INTERNAL_8e267dba_49_flash_fwd_hdim64_bf16_paged_split_softcap_sm80_cu_ee213261_36374cuda3std3__487_GLOBAL__N__8e267dba_49_flash_fwd_hdim64_bf16_paged_split_softcap_sm80_cu_ee213261_36376ignoreE,@object
	.size		_ZN85_INTERNAL_8e267dba_49_flash_fwd_hdim64_bf16_paged_split_softcap_sm80_cu_ee213261_36374cuda3std3__487_GLOBAL__N__8e267dba_49_flash_fwd_hdim64_bf16_paged_split_softcap_sm80_cu_ee213261_36376ignoreE,(_ZN85_INTERNAL_8e267dba_49_flash_fwd_hdim64_bf16_paged_split_softcap_sm80_cu_ee213261_36374cute7productE - _ZN85_INTERNAL_8e267dba_49_flash_fwd_hdim64_bf16_paged_split_softcap_sm80_cu_ee213261_36374cuda3std3__487_GLOBAL__N__8e267dba_49_flash_fwd_hdim64_bf16_paged_split_softcap_sm80_cu_ee213261_36376ignoreE)
_ZN85_INTERNAL_8e267dba_49_flash_fwd_hdim64_bf16_paged_split_softcap_sm80_cu_ee213261_36374cuda3std3__487_GLOBAL__N__8e267dba_49_flash_fwd_hdim64_bf16_paged_split_softcap_sm80_cu_ee213261_36376ignoreE:
	.zero		1
	.type		_ZN85_INTERNAL_8e267dba_49_flash_fwd_hdim64_bf16_paged_split_softcap_sm80_cu_ee213261_36374cute7productE,@object
	.size		_ZN85_INTERNAL_8e267dba_49_flash_fwd_hdim64_bf16_paged_split_softcap_sm80_cu_ee213261_36374cute7productE,(_ZN85_INTERNAL_8e267dba_49_flash_fwd_hdim64_bf16_paged_split_softcap_sm80_cu_ee213261_36374cuda3std3__45__cpo3endE - _ZN85_INTERNAL_8e267dba_49_flash_fwd_hdim64_bf16_paged_split_softcap_sm80_cu_ee213261_36374cute7productE)
_ZN85_INTERNAL_8e267dba_49_flash_fwd_hdim64_bf16_paged_split_softcap_sm80_cu_ee213261_36374cute7productE:
	.zero		1
	.type		_ZN85_INTERNAL_8e267dba_49_flash_fwd_hdim64_bf16_paged_split_softcap_sm80_cu_ee213261_36374cuda3std3__45__cpo3endE,@object
	.size		_ZN85_INTERNAL_8e267dba_49_flash_fwd_hdim64_bf16_paged_split_softcap_sm80_cu_ee213261_36374cuda3std3__45__cpo3endE,(_ZN85_INTERNAL_8e267dba_49_flash_fwd_hdim64_bf16_paged_split_softcap_sm80_cu_ee213261_36374cuda3std3__419piecewise_constructE - _ZN85_INTERNAL_8e267dba_49_flash_fwd_hdim64_bf16_paged_split_softcap_sm80_cu_ee213261_36374cuda3std3__45__cpo3endE)
_ZN85_INTERNAL_8e267dba_49_flash_fwd_hdim64_bf16_paged_split_softcap_sm80_cu_ee213261_36374cuda3std3__45__cpo3endE:
	.zero		1
	.type		_ZN85_INTERNAL_8e267dba_49_flash_fwd_hdim64_bf16_paged_split_softcap_sm80_cu_ee213261_36374cuda3std3__419piecewise_constructE,@object
	.size		_ZN85_INTERNAL_8e267dba_49_flash_fwd_hdim64_bf16_paged_split_softcap_sm80_cu_ee213261_36374cuda3std3__419piecewise_constructE,(_ZN85_INTERNAL_8e267dba_49_flash_fwd_hdim64_bf16_paged_split_softcap_sm80_cu_ee213261_36374cuda3std3__45__cpo4cendE - _ZN85_INTERNAL_8e267dba_49_flash_fwd_hdim64_bf16_paged_split_softcap_sm80_cu_ee213261_36374cuda3std3__419piecewise_constructE)
_ZN85_INTERNAL_8e267dba_49_flash_fwd_hdim64_bf16_paged_split_softcap_sm80_cu_ee213261_36374cuda3std3__419piecewise_constructE:
	.zero		1
	.type		_ZN85_INTERNAL_8e267dba_49_flash_fwd_hdim64_bf16_paged_split_softcap_sm80_cu_ee213261_36374cuda3std3__45__cpo4cendE,@object
	.size		_ZN85_INTERNAL_8e267dba_49_flash_fwd_hdim64_bf16_paged_split_softcap_sm80_cu_ee213261_36374cuda3std3__45__cpo4cendE,(_ZN85_INTERNAL_8e267dba_49_flash_fwd_hdim64_bf16_paged_split_softcap_sm80_cu_ee213261_36374cuda3std6ranges3__45__cpo4swapE - _ZN85_INTERNAL_8e267dba_49_flash_fwd_hdim64_bf16_paged_split_softcap_sm80_cu_ee213261_36374cuda3std3__45__cpo4cendE)
_ZN85_INTERNAL_8e267dba_49_flash_fwd_hdim64_bf16_paged_split_softcap_sm80_cu_ee213261_36374cuda3std3__45__cpo4cendE:
	.zero		1
	.type		_ZN85_INTERNAL_8e267dba_49_flash_fwd_hdim64_bf16_paged_split_softcap_sm80_cu_ee213261_36374cuda3std6ranges3__45__cpo4swapE,@object
	.size		_ZN85_INTERNAL_8e267dba_49_flash_fwd_hdim64_bf16_paged_split_softcap_sm80_cu_ee213261_36374cuda3std6ranges3__45__cpo4swapE,(.L_7 - _ZN85_INTERNAL_8e267dba_49_flash_fwd_hdim64_bf16_paged_split_softcap_sm80_cu_ee213261_36374cuda3std6ranges3__45__cpo4swapE)
_ZN85_INTERNAL_8e267dba_49_flash_fwd_hdim64_bf16_paged_split_softcap_sm80_cu_ee213261_36374cuda3std6ranges3__45__cpo4swapE:
	.zero		1
.L_7:


//--------------------- .nv.constant0._ZN7cutlass13device_kernelIN5flash19enable_sm80_to_sm89INS1_16FlashAttnFwdSm80INS1_25CollectiveMainloopFwdSm80ILi4ELi1ELb0EN4cute5tupleIJNS5_1CILi128EEENS7_ILi112EEENS7_ILi64EEEEEELi64ENS_10bfloat16_tEfNS_4arch4Sm80ELb0ELb0ELb1ELb0ELb1ELb0ELb1ELb1EEENS1_21CollectiveEpilogueFwdINS6_IJS8_SA_S9_EEENS6_IJNS7_ILi1EEESI_SI_EEESC_SE_Li128ELb0ELb1ELb1ELb0EEENS1_19SingleTileSchedulerILb0ELb1ELb1ELi128EEEEEEEEEvNT_6ParamsE --------------------------
	.section	.nv.constant0._ZN7cutlass13device_kernelIN5flash19enable_sm80_to_sm89INS1_16FlashAttnFwdSm80INS1_25CollectiveMainloopFwdSm80ILi4ELi1ELb0EN4cute5tupleIJNS5_1CILi128EEENS7_ILi112EEENS7_ILi64EEEEEELi64ENS_10bfloat16_tEfNS_4arch4Sm80ELb0ELb0ELb1ELb0ELb1ELb0ELb1ELb1EEENS1_21CollectiveEpilogueFwdINS6_IJS8_SA_S9_EEENS6_IJNS7_ILi1EEESI_SI_EEESC_SE_Li128ELb0ELb1ELb1ELb0EEENS1_19SingleTileSchedulerILb0ELb1ELb1ELi128EEEEEEEEEvNT_6ParamsE,"a",@progbits
	.sectionflags	@""
	.align	4
.nv.constant0._ZN7cutlass13device_kernelIN5flash19enable_sm80_to_sm89INS1_16FlashAttnFwdSm80INS1_25CollectiveMainloopFwdSm80ILi4ELi1ELb0EN4cute5tupleIJNS5_1CILi128EEENS7_ILi112EEENS7_ILi64EEEEEELi64ENS_10bfloat16_tEfNS_4arch4Sm80ELb0ELb0ELb1ELb0ELb1ELb0ELb1ELb1EEENS1_21CollectiveEpilogueFwdINS6_IJS8_SA_S9_EEENS6_IJNS7_ILi1EEESI_SI_EEESC_SE_Li128ELb0ELb1ELb1ELb0EEENS1_19SingleTileSchedulerILb0ELb1ELb1ELi128EEEEEEEEEvNT_6ParamsE:
	.zero		1944


//--------------------- .nv.constant0._ZN7cutlass13device_kernelIN5flash19enable_sm80_to_sm89INS1_16FlashAttnFwdSm80INS1_25CollectiveMainloopFwdSm80ILi4ELi1ELb0EN4cute5tupleIJNS5_1CILi128EEENS7_ILi80EEENS7_ILi64EEEEEELi64ENS_10bfloat16_tEfNS_4arch4Sm80ELb0ELb0ELb1ELb1ELb1ELb0ELb1ELb1EEENS1_21CollectiveEpilogueFwdINS6_IJS8_SA_S9_EEENS6_IJNS7_ILi1EEESI_SI_EEESC_SE_Li128ELb1ELb1ELb1ELb0EEENS1_36VarlenDynamicPersistentTileSchedulerILi128ELi80ELi128ELi128ELb1ELb1ELb0ELb0ELb1ELb1EEEEEEEEEvNT_6ParamsE --------------------------
	.section	.nv.constant0._ZN7cutlass13device_kernelIN5flash19enable_sm80_to_sm89INS1_16FlashAttnFwdSm80INS1_25CollectiveMainloopFwdSm80ILi4ELi1ELb0EN4cute5tupleIJNS5_1CILi128EEENS7_ILi80EEENS7_ILi64EEEEEELi64ENS_10bfloat16_tEfNS_4arch4Sm80ELb0ELb0ELb1ELb1ELb1ELb0ELb1ELb1EEENS1_21CollectiveEpilogueFwdINS6_IJS8_SA_S9_EEENS6_IJNS7_ILi1EEESI_SI_EEESC_SE_Li128ELb1ELb1ELb1ELb0EEENS1_36VarlenDynamicPersistentTileSchedulerILi128ELi80ELi128ELi128ELb1ELb1ELb0ELb0ELb1ELb1EEEEEEEEEvNT_6ParamsE,"a",@progbits
	.sectionflags	@""
	.align	4
.nv.constant0._ZN7cutlass13device_kernelIN5flash19enable_sm80_to_sm89INS1_16FlashAttnFwdSm80INS1_25CollectiveMainloopFwdSm80ILi4ELi1ELb0EN4cute5tupleIJNS5_1CILi128EEENS7_ILi80EEENS7_ILi64EEEEEELi64ENS_10bfloat16_tEfNS_4arch4Sm80ELb0ELb0ELb1ELb1ELb1ELb0ELb1ELb1EEENS1_21CollectiveEpilogueFwdINS6_IJS8_SA_S9_EEENS6_IJNS7_ILi1EEESI_SI_EEESC_SE_Li128ELb1ELb1ELb1ELb0EEENS1_36VarlenDynamicPersistentTileSchedulerILi128ELi80ELi128ELi128ELb1ELb1ELb0ELb0ELb1ELb1EEEEEEEEEvNT_6ParamsE:
	.zero		1976


//--------------------- .nv.constant0._ZN7cutlass13device_kernelIN5flash19enable_sm80_to_sm89INS1_16FlashAttnFwdSm80INS1_25CollectiveMainloopFwdSm80ILi4ELi1ELb0EN4cute5tupleIJNS5_1CILi128EEENS7_ILi80EEENS7_ILi64EEEEEELi64ENS_10bfloat16_tEfNS_4arch4Sm80ELb0ELb0ELb1ELb1ELb1ELb1ELb1ELb1EEENS1_21CollectiveEpilogueFwdINS6_IJS8_SA_S9_EEENS6_IJNS7_ILi1EEESI_SI_EEESC_SE_Li128ELb1ELb1ELb1ELb0EEENS1_36VarlenDynamicPersistentTileSchedulerILi128ELi80ELi128ELi128ELb1ELb1ELb0ELb0ELb1ELb1EEEEEEEEEvNT_6ParamsE --------------------------
	.section	.nv.constant0._ZN7cutlass13device_kernelIN5flash19enable_sm80_to_sm89INS1_16FlashAttnFwdSm80INS1_25CollectiveMainloopFwdSm80ILi4ELi1ELb0EN4cute5tupleIJNS5_1CILi128EEENS7_ILi80EEENS7_ILi64EEEEEELi64ENS_10bfloat16_tEfNS_4arch4Sm80ELb0ELb0ELb1ELb1ELb1ELb1ELb1ELb1EEENS1_21CollectiveEpilogueFwdINS6_IJS8_SA_S9_EEENS6_IJNS7_ILi1EEESI_SI_EEESC_SE_Li128ELb1ELb1ELb1ELb0EEENS1_36VarlenDynamicPersistentTileSchedulerILi128ELi80ELi128ELi128ELb1ELb1ELb0ELb0ELb1ELb1EEEEEEEEEvNT_6ParamsE,"a",@progbits
	.sectionflags	@""
	.align	4
.nv.constant0._ZN7cutlass13device_kernelIN5flash19enable_sm80_to_sm89INS1_16FlashAttnFwdSm80INS1_25CollectiveMainloopFwdSm80ILi4ELi1ELb0EN4cute5tupleIJNS5_1CILi128EEENS7_ILi80EEENS7_ILi64EEEEEELi64ENS_10bfloat16_tEfNS_4arch4Sm80ELb0ELb0ELb1ELb1ELb1ELb1ELb1ELb1EEENS1_21CollectiveEpilogueFwdINS6_IJS8_SA_S9_EEENS6_IJNS7_ILi1EEESI_SI_EEESC_SE_Li128ELb1ELb1ELb1ELb0EEENS1_36VarlenDynamicPersistentTileSchedulerILi128ELi80ELi128ELi128ELb1ELb1ELb0ELb0ELb1ELb1EEEEEEEEEvNT_6ParamsE:
	.zero		1976


//--------------------- .nv.constant0._ZN7cutlass13device_kernelIN5flash19enable_sm80_to_sm89INS1_16FlashAttnFwdSm80INS1_25CollectiveMainloopFwdSm80ILi4ELi1ELb0EN4cute5tupleIJNS5_1CILi128EEENS7_ILi96EEENS7_ILi64EEEEEELi64ENS_10bfloat16_tEfNS_4arch4Sm80ELb0ELb1ELb1ELb0ELb1ELb0ELb1ELb1EEENS1_21CollectiveEpilogueFwdINS6_IJS8_SA_S9_EEENS6_IJNS7_ILi1EEESI_SI_EEESC_SE_Li128ELb0ELb1ELb1ELb0EEENS1_19SingleTileSchedulerILb0ELb1ELb1ELi128EEEEEEEEEvNT_6ParamsE --------------------------
	.section	.nv.constant0._ZN7cutlass13device_kernelIN5flash19enable_sm80_to_sm89INS1_16FlashAttnFwdSm80INS1_25CollectiveMainloopFwdSm80ILi4ELi1ELb0EN4cute5tupleIJNS5_1CILi128EEENS7_ILi96EEENS7_ILi64EEEEEELi64ENS_10bfloat16_tEfNS_4arch4Sm80ELb0ELb1ELb1ELb0ELb1ELb0ELb1ELb1EEENS1_21CollectiveEpilogueFwdINS6_IJS8_SA_S9_EEENS6_IJNS7_ILi1EEESI_SI_EEESC_SE_Li128ELb0ELb1ELb1ELb0EEENS1_19SingleTileSchedulerILb0ELb1ELb1ELi128EEEEEEEEEvNT_6ParamsE,"a",@progbits
	.sectionflags	@""
	.align	4
.nv.constant0._ZN7cutlass13device_kernelIN5flash19enable_sm80_to_sm89INS1_16FlashAttnFwdSm80INS1_25CollectiveMainloopFwdSm80ILi4ELi1ELb0EN4cute5tupleIJNS5_1CILi128EEENS7_ILi96EEENS7_ILi64EEEEEELi64ENS_10bfloat16_tEfNS_4arch4Sm80ELb0ELb1ELb1ELb0ELb1ELb0ELb1ELb1EEENS1_21CollectiveEpilogueFwdINS6_IJS8_SA_S9_EEENS6_IJNS7_ILi1EEESI_SI_EEESC_SE_Li128ELb0ELb1ELb1ELb0EEENS1_19SingleTileSchedulerILb0ELb1ELb1ELi128EEEEEEEEEvNT_6ParamsE:
	.zero		1944


//--------------------- .nv.constant0._ZN7cutlass13device_kernelIN5flash19enable_sm80_to_sm89INS1_16FlashAttnFwdSm80INS1_25CollectiveMainloopFwdSm80ILi4ELi1ELb0EN4cute5tupleIJNS5_1CILi128EEENS7_ILi80EEENS7_ILi64EEEEEELi64ENS_10bfloat16_tEfNS_4arch4Sm80ELb0ELb1ELb1ELb1ELb1ELb0ELb1ELb1EEENS1_21CollectiveEpilogueFwdINS6_IJS8_SA_S9_EEENS6_IJNS7_ILi1EEESI_SI_EEESC_SE_Li128ELb1ELb1ELb1ELb0EEENS1_36VarlenDynamicPersistentTileSchedulerILi128ELi80ELi128ELi128ELb1ELb1ELb0ELb1ELb0ELb1EEEEEEEEEvNT_6ParamsE --------------------------
	.section	.nv.constant0._ZN7cutlass13device_kernelIN5flash19enable_sm80_to_sm89INS1_16FlashAttnFwdSm80INS1_25CollectiveMainloopFwdSm80ILi4ELi1ELb0EN4cute5tupleIJNS5_1CILi128EEENS7_ILi80EEENS7_ILi64EEEEEELi64ENS_10bfloat16_tEfNS_4arch4Sm80ELb0ELb1ELb1ELb1ELb1ELb0ELb1ELb1EEENS1_21CollectiveEpilogueFwdINS6_IJS8_SA_S9_EEENS6_IJNS7_ILi1EEESI_SI_EEESC_SE_Li128ELb1ELb1ELb1ELb0EEENS1_36VarlenDynamicPersistentTileSchedulerILi128ELi80ELi128ELi128ELb1ELb1ELb0ELb1ELb0ELb1EEEEEEEEEvNT_6ParamsE,"a",@progbits
	.sectionflags	@""
	.align	4
.nv.constant0._ZN7cutlass13device_kernelIN5flash19enable_sm80_to_sm89INS1_16FlashAttnFwdSm80INS1_25CollectiveMainloopFwdSm80ILi4ELi1ELb0EN4cute5tupleIJNS5_1CILi128EEENS7_ILi80EEENS7_ILi64EEEEEELi64ENS_10bfloat16_tEfNS_4arch4Sm80ELb0ELb1ELb1ELb1ELb1ELb0ELb1ELb1EEENS1_21CollectiveEpilogueFwdINS6_IJS8_SA_S9_EEENS6_IJNS7_ILi1EEESI_SI_EEESC_SE_Li128ELb1ELb1ELb1ELb0EEENS1_36VarlenDynamicPersistentTileSchedulerILi128ELi80ELi128ELi128ELb1ELb1ELb0ELb1ELb0ELb1EEEEEEEEEvNT_6ParamsE:
	.zero		1976


//--------------------- .nv.constant0._ZN7cutlass13device_kernelIN5flash19enable_sm80_to_sm89INS1_16FlashAttnFwdSm80INS1_25CollectiveMainloopFwdSm80ILi4ELi1ELb0EN4cute5tupleIJNS5_1CILi128EEENS7_ILi80EEENS7_ILi64EEEEEELi64ENS_10bfloat16_tEfNS_4arch4Sm80ELb0ELb1ELb1ELb1ELb1ELb1ELb1ELb1EEENS1_21CollectiveEpilogueFwdINS6_IJS8_SA_S9_EEENS6_IJNS7_ILi1EEESI_SI_EEESC_SE_Li128ELb1ELb1ELb1ELb0EEENS1_36VarlenDynamicPersistentTileSchedulerILi128ELi80ELi128ELi128ELb1ELb1ELb0ELb1ELb0ELb1EEEEEEEEEvNT_6ParamsE --------------------------
	.section	.nv.constant0._ZN7cutlass13device_kernelIN5flash19enable_sm80_to_sm89INS1_16FlashAttnFwdSm80INS1_25CollectiveMainloopFwdSm80ILi4ELi1ELb0EN4cute5tupleIJNS5_1CILi128EEENS7_ILi80EEENS7_ILi64EEEEEELi64ENS_10bfloat16_tEfNS_4arch4Sm80ELb0ELb1ELb1ELb1ELb1ELb1ELb1ELb1EEENS1_21CollectiveEpilogueFwdINS6_IJS8_SA_S9_EEENS6_IJNS7_ILi1EEESI_SI_EEESC_SE_Li128ELb1ELb1ELb1ELb0EEENS1_36VarlenDynamicPersistentTileSchedulerILi128ELi80ELi128ELi128ELb1ELb1ELb0ELb1ELb0ELb1EEEEEEEEEvNT_6ParamsE,"a",@progbits
	.sectionflags	@""
	.align	4
.nv.constant0._ZN7cutlass13device_kernelIN5flash19enable_sm80_to_sm89INS1_16FlashAttnFwdSm80INS1_25CollectiveMainloopFwdSm80ILi4ELi1ELb0EN4cute5tupleIJNS5_1CILi128EEENS7_ILi80EEENS7_ILi64EEEEEELi64ENS_10bfloat16_tEfNS_4arch4Sm80ELb0ELb1ELb1ELb1ELb1ELb1ELb1ELb1EEENS1_21CollectiveEpilogueFwdINS6_IJS8_SA_S9_EEENS6_IJNS7_ILi1EEESI_SI_EEESC_SE_Li128ELb1ELb1ELb1ELb0EEENS1_36VarlenDynamicPersistentTileSchedulerILi128ELi80ELi128ELi128ELb1ELb1ELb0ELb1ELb0ELb1EEEEEEEEEvNT_6ParamsE:
	.zero		1976


//--------------------- .nv.constant0._ZN7cutlass13device_kernelIN5flash19enable_sm80_to_sm89INS1_16FlashAttnFwdSm80INS1_25CollectiveMainloopFwdSm80ILi4ELi1ELb0EN4cute5tupleIJNS5_1CILi128EEENS7_ILi112EEENS7_ILi64EEEEEELi64ENS_10bfloat16_tEfNS_4arch4Sm80ELb1ELb0ELb1ELb0ELb1ELb0ELb1ELb1EEENS1_21CollectiveEpilogueFwdINS6_IJS8_SA_S9_EEENS6_IJNS7_ILi1EEESI_SI_EEESC_SE_Li128ELb0ELb1ELb1ELb0EEENS1_30DynamicPersistentTileSchedulerILi128ELi128ELb1ELb1ELb0EEEEEEEEEvNT_6ParamsE --------------------------
	.section	.nv.constant0._ZN7cutlass13device_kernelIN5flash19enable_sm80_to_sm89INS1_16FlashAttnFwdSm80INS1_25CollectiveMainloopFwdSm80ILi4ELi1ELb0EN4cute5tupleIJNS5_1CILi128EEENS7_ILi112EEENS7_ILi64EEEEEELi64ENS_10bfloat16_tEfNS_4arch4Sm80ELb1ELb0ELb1ELb0ELb1ELb0ELb1ELb1EEENS1_21CollectiveEpilogueFwdINS6_IJS8_SA_S9_EEENS6_IJNS7_ILi1EEESI_SI_EEESC_SE_Li128ELb0ELb1ELb1ELb0EEENS1_30DynamicPersistentTileSchedulerILi128ELi128ELb1ELb1ELb0EEEEEEEEEvNT_6ParamsE,"a",@progbits
	.sectionflags	@""
	.align	4
.nv.constant0._ZN7cutlass13device_kernelIN5flash19enable_sm80_to_sm89INS1_16FlashAttnFwdSm80INS1_25CollectiveMainloopFwdSm80ILi4ELi1ELb0EN4cute5tupleIJNS5_1CILi128EEENS7_ILi112EEENS7_ILi64EEEEEELi64ENS_10bfloat16_tEfNS_4arch4Sm80ELb1ELb0ELb1ELb0ELb1ELb0ELb1ELb1EEENS1_21CollectiveEpilogueFwdINS6_IJS8_SA_S9_EEENS6_IJNS7_ILi1EEESI_SI_EEESC_SE_Li128ELb0ELb1ELb1ELb0EEENS1_30DynamicPersistentTileSchedulerILi128ELi128ELb1ELb1ELb0EEEEEEEEEvNT_6ParamsE:
	.zero		1960


//--------------------- .nv.constant0._ZN7cutlass13device_kernelIN5flash19enable_sm80_to_sm89INS1_16FlashAttnFwdSm80INS1_25CollectiveMainloopFwdSm80ILi4ELi1ELb0EN4cute5tupleIJNS5_1CILi128EEENS7_ILi80EEENS7_ILi64EEEEEELi64ENS_10bfloat16_tEfNS_4arch4Sm80ELb1ELb0ELb1ELb1ELb1ELb0ELb1ELb1EEENS1_21CollectiveEpilogueFwdINS6_IJS8_SA_S9_EEENS6_IJNS7_ILi1EEESI_SI_EEESC_SE_Li128ELb1ELb1ELb1ELb0EEENS1_36VarlenDynamicPersistentTileSchedulerILi128ELi80ELi128ELi128ELb1ELb1ELb0ELb1ELb1ELb1EEEEEEEEEvNT_6ParamsE --------------------------
	.section	.nv.constant0._ZN7cutlass13device_kernelIN5flash19enable_sm80_to_sm89INS1_16FlashAttnFwdSm80INS1_25CollectiveMainloopFwdSm80ILi4ELi1ELb0EN4cute5tupleIJNS5_1CILi128EEENS7_ILi80EEENS7_ILi64EEEEEELi64ENS_10bfloat16_tEfNS_4arch4Sm80ELb1ELb0ELb1ELb1ELb1ELb0ELb1ELb1EEENS1_21CollectiveEpilogueFwdINS6_IJS8_SA_S9_EEENS6_IJNS7_ILi1EEESI_SI_EEESC_SE_Li128ELb1ELb1ELb1ELb0EEENS1_36VarlenDynamicPersistentTileSchedulerILi128ELi80ELi128ELi128ELb1ELb1ELb0ELb1ELb1ELb1EEEEEEEEEvNT_6ParamsE,"a",@progbits
	.sectionflags	@""
	.align	4
.nv.constant0._ZN7cutlass13device_kernelIN5flash19enable_sm80_to_sm89INS1_16FlashAttnFwdSm80INS1_25CollectiveMainloopFwdSm80ILi4ELi1ELb0EN4cute5tupleIJNS5_1CILi128EEENS7_ILi80EEENS7_ILi64EEEEEELi64ENS_10bfloat16_tEfNS_4arch4Sm80ELb1ELb0ELb1ELb1ELb1ELb0ELb1ELb1EEENS1_21CollectiveEpilogueFwdINS6_IJS8_SA_S9_EEENS6_IJNS7_ILi1EEESI_SI_EEESC_SE_Li128ELb1ELb1ELb1ELb0EEENS1_36VarlenDynamicPersistentTileSchedulerILi128ELi80ELi128ELi128ELb1ELb1ELb0ELb1ELb1ELb1EEEEEEEEEvNT_6ParamsE:
	.zero		1976


//--------------------- .nv.constant0._ZN7cutlass13device_kernelIN5flash19enable_sm80_to_sm89INS1_16FlashAttnFwdSm80INS1_25CollectiveMainloopFwdSm80ILi4ELi1ELb0EN4cute5tupleIJNS5_1CILi128EEENS7_ILi80EEENS7_ILi64EEEEEELi64ENS_10bfloat16_tEfNS_4arch4Sm80ELb1ELb0ELb1ELb1ELb1ELb1ELb1ELb1EEENS1_21CollectiveEpilogueFwdINS6_IJS8_SA_S9_EEENS6_IJNS7_ILi1EEESI_SI_EEESC_SE_Li128ELb1ELb1ELb1ELb0EEENS1_36VarlenDynamicPersistentTileSchedulerILi128ELi80ELi128ELi128ELb1ELb1ELb0ELb1ELb1ELb1EEEEEEEEEvNT_6ParamsE --------------------------
	.section	.nv.constant0._ZN7cutlass13device_kernelIN5flash19enable_sm80_to_sm89INS1_16FlashAttnFwdSm80INS1_25CollectiveMainloopFwdSm80ILi4ELi1ELb0EN4cute5tupleIJNS5_1CILi128EEENS7_ILi80EEENS7_ILi64EEEEEELi64ENS_10bfloat16_tEfNS_4arch4Sm80ELb1ELb0ELb1ELb1ELb1ELb1ELb1ELb1EEENS1_21CollectiveEpilogueFwdINS6_IJS8_SA_S9_EEENS6_IJNS7_ILi1EEESI_SI_EEESC_SE_Li128ELb1ELb1ELb1ELb0EEENS1_36VarlenDynamicPersistentTileSchedulerILi128ELi80ELi128ELi128ELb1ELb1ELb0ELb1ELb1ELb1EEEEEEEEEvNT_6ParamsE,"a",@progbits
	.sectionflags	@""
	.align	4
.nv.constant0._ZN7cutlass13device_kernelIN5flash19enable_sm80_to_sm89INS1_16FlashAttnFwdSm80INS1_25CollectiveMainloopFwdSm80ILi4ELi1ELb0EN4cute5tupleIJNS5_1CILi128EEENS7_ILi80EEENS7_ILi64EEEEEELi64ENS_10bfloat16_tEfNS_4arch4Sm80ELb1ELb0ELb1ELb1ELb1ELb1ELb1ELb1EEENS1_21CollectiveEpilogueFwdINS6_IJS8_SA_S9_EEENS6_IJNS7_ILi1EEESI_SI_EEESC_SE_Li128ELb1ELb1ELb1ELb0EEENS1_36VarlenDynamicPersistentTileSchedulerILi128ELi80ELi128ELi128ELb1ELb1ELb0ELb1ELb1ELb1EEEEEEEEEvNT_6ParamsE:
	.zero		1976


//--------------------- SYMBOLS --------------------------

	.type		.nv.reservedSmem.offset0,@object
	.size		.nv.reservedSmem.offset0,0x4
